//
// Generated by NVIDIA NVVM Compiler
//
// Compiler Build ID: CL-36424714
// Cuda compilation tools, release 13.0, V13.0.88
// Based on NVVM 20.0.0
//

.version 9.0
.target sm_100
.address_size 64

	// .globl	_Z18GaussianBlurKernelPKhPhiiiPfi

.visible .entry _Z18GaussianBlurKernelPKhPhiiiPfi(
	.param .u64 .ptr .align 1 _Z18GaussianBlurKernelPKhPhiiiPfi_param_0,
	.param .u64 .ptr .align 1 _Z18GaussianBlurKernelPKhPhiiiPfi_param_1,
	.param .u32 _Z18GaussianBlurKernelPKhPhiiiPfi_param_2,
	.param .u32 _Z18GaussianBlurKernelPKhPhiiiPfi_param_3,
	.param .u32 _Z18GaussianBlurKernelPKhPhiiiPfi_param_4,
	.param .u64 .ptr .align 1 _Z18GaussianBlurKernelPKhPhiiiPfi_param_5,
	.param .u32 _Z18GaussianBlurKernelPKhPhiiiPfi_param_6
)
{
	.local .align 4 .b8 	__local_depot0[12];
	.reg .b64 	%SP;
	.reg .b64 	%SPL;
	.reg .pred 	%p<38>;
	.reg .b16 	%rs<32>;
	.reg .b32 	%r<136>;
	.reg .b32 	%f<218>;
	.reg .b64 	%rd<57>;

	mov.u64 	%SPL, __local_depot0;
	ld.param.u64 	%rd16, [_Z18GaussianBlurKernelPKhPhiiiPfi_param_0];
	ld.param.u64 	%rd17, [_Z18GaussianBlurKernelPKhPhiiiPfi_param_1];
	ld.param.u32 	%r58, [_Z18GaussianBlurKernelPKhPhiiiPfi_param_2];
	ld.param.u32 	%r62, [_Z18GaussianBlurKernelPKhPhiiiPfi_param_3];
	ld.param.u32 	%r60, [_Z18GaussianBlurKernelPKhPhiiiPfi_param_4];
	ld.param.u64 	%rd18, [_Z18GaussianBlurKernelPKhPhiiiPfi_param_5];
	ld.param.u32 	%r61, [_Z18GaussianBlurKernelPKhPhiiiPfi_param_6];
	cvta.to.global.u64 	%rd1, %rd17;
	cvta.to.global.u64 	%rd2, %rd16;
	cvta.to.global.u64 	%rd3, %rd18;
	add.u64 	%rd4, %SPL, 0;
	mov.u32 	%r63, %ctaid.x;
	mov.u32 	%r64, %ntid.x;
	mov.u32 	%r65, %tid.x;
	mad.lo.s32 	%r1, %r63, %r64, %r65;
	mov.u32 	%r66, %ctaid.y;
	mov.u32 	%r67, %ntid.y;
	mov.u32 	%r68, %tid.y;
	mad.lo.s32 	%r69, %r66, %r67, %r68;
	setp.ge.s32 	%p1, %r1, %r58;
	setp.ge.s32 	%p2, %r69, %r62;
	or.pred  	%p3, %p1, %p2;
	@%p3 bra 	$L__BB0_47;
	shr.u32 	%r70, %r61, 31;
	add.s32 	%r71, %r61, %r70;
	shr.s32 	%r3, %r71, 1;
	neg.s32 	%r4, %r3;
	mov.b32 	%r72, 0;
	st.local.u32 	[%rd4], %r72;
	st.local.u32 	[%rd4+4], %r72;
	st.local.u32 	[%rd4+8], %r72;
	setp.lt.s32 	%p4, %r61, -1;
	mov.f32 	%f216, 0f00000000;
	@%p4 bra 	$L__BB0_35;
	setp.lt.s32 	%p5, %r60, 1;
	@%p5 bra 	$L__BB0_20;
	and.b32  	%r5, %r60, 15;
	and.b32  	%r6, %r60, 7;
	and.b32  	%r7, %r60, 2147483632;
	and.b32  	%r8, %r60, 3;
	neg.s32 	%r9, %r7;
	add.s64 	%rd5, %rd2, 7;
	mov.f32 	%f216, 0f00000000;
	mov.u32 	%r119, %r4;
$L__BB0_4:
	add.s32 	%r80, %r119, %r69;
	max.s32 	%r81, %r80, 0;
	setp.lt.s32 	%p16, %r81, %r62;
	add.s32 	%r82, %r62, -1;
	selp.b32 	%r83, %r81, %r82, %p16;
	mul.lo.s32 	%r11, %r83, %r58;
	mov.u32 	%r120, %r4;
$L__BB0_5:
	mov.u32 	%r12, %r120;
	setp.lt.u32 	%p17, %r60, 16;
	add.s32 	%r85, %r12, %r1;
	max.s32 	%r86, %r85, 0;
	setp.lt.s32 	%p18, %r86, %r58;
	add.s32 	%r87, %r58, -1;
	selp.b32 	%r88, %r86, %r87, %p18;
	add.s32 	%r89, %r119, %r3;
	mad.lo.s32 	%r90, %r89, %r61, %r3;
	add.s32 	%r91, %r90, %r12;
	mul.wide.s32 	%rd27, %r91, 4;
	add.s64 	%rd28, %rd3, %rd27;
	ld.global.f32 	%f3, [%rd28];
	add.s32 	%r92, %r88, %r11;
	mul.lo.s32 	%r13, %r92, %r60;
	mov.b32 	%r124, 0;
	@%p17 bra 	$L__BB0_8;
	add.s64 	%rd55, %rd4, 32;
	mov.u32 	%r121, %r13;
	mov.u32 	%r122, %r9;
$L__BB0_7:
	.pragma "nounroll";
	cvt.s64.s32 	%rd29, %r121;
	add.s64 	%rd30, %rd5, %rd29;
	ld.global.u8 	%rs1, [%rd30+-7];
	cvt.rn.f32.u16 	%f83, %rs1;
	ld.local.f32 	%f84, [%rd55+-32];
	fma.rn.f32 	%f85, %f3, %f83, %f84;
	st.local.f32 	[%rd55+-32], %f85;
	ld.global.u8 	%rs2, [%rd30+-6];
	cvt.rn.f32.u16 	%f86, %rs2;
	ld.local.f32 	%f87, [%rd55+-28];
	fma.rn.f32 	%f88, %f3, %f86, %f87;
	st.local.f32 	[%rd55+-28], %f88;
	ld.global.u8 	%rs3, [%rd30+-5];
	cvt.rn.f32.u16 	%f89, %rs3;
	ld.local.f32 	%f90, [%rd55+-24];
	fma.rn.f32 	%f91, %f3, %f89, %f90;
	st.local.f32 	[%rd55+-24], %f91;
	ld.global.u8 	%rs4, [%rd30+-4];
	cvt.rn.f32.u16 	%f92, %rs4;
	ld.local.f32 	%f93, [%rd55+-20];
	fma.rn.f32 	%f94, %f3, %f92, %f93;
	st.local.f32 	[%rd55+-20], %f94;
	ld.global.u8 	%rs5, [%rd30+-3];
	cvt.rn.f32.u16 	%f95, %rs5;
	ld.local.f32 	%f96, [%rd55+-16];
	fma.rn.f32 	%f97, %f3, %f95, %f96;
	st.local.f32 	[%rd55+-16], %f97;
	ld.global.u8 	%rs6, [%rd30+-2];
	cvt.rn.f32.u16 	%f98, %rs6;
	ld.local.f32 	%f99, [%rd55+-12];
	fma.rn.f32 	%f100, %f3, %f98, %f99;
	st.local.f32 	[%rd55+-12], %f100;
	ld.global.u8 	%rs7, [%rd30+-1];
	cvt.rn.f32.u16 	%f101, %rs7;
	ld.local.f32 	%f102, [%rd55+-8];
	fma.rn.f32 	%f103, %f3, %f101, %f102;
	st.local.f32 	[%rd55+-8], %f103;
	ld.global.u8 	%rs8, [%rd30];
	cvt.rn.f32.u16 	%f104, %rs8;
	ld.local.f32 	%f105, [%rd55+-4];
	fma.rn.f32 	%f106, %f3, %f104, %f105;
	st.local.f32 	[%rd55+-4], %f106;
	ld.global.u8 	%rs9, [%rd30+1];
	cvt.rn.f32.u16 	%f107, %rs9;
	ld.local.f32 	%f108, [%rd55];
	fma.rn.f32 	%f109, %f3, %f107, %f108;
	st.local.f32 	[%rd55], %f109;
	ld.global.u8 	%rs10, [%rd30+2];
	cvt.rn.f32.u16 	%f110, %rs10;
	ld.local.f32 	%f111, [%rd55+4];
	fma.rn.f32 	%f112, %f3, %f110, %f111;
	st.local.f32 	[%rd55+4], %f112;
	ld.global.u8 	%rs11, [%rd30+3];
	cvt.rn.f32.u16 	%f113, %rs11;
	ld.local.f32 	%f114, [%rd55+8];
	fma.rn.f32 	%f115, %f3, %f113, %f114;
	st.local.f32 	[%rd55+8], %f115;
	ld.global.u8 	%rs12, [%rd30+4];
	cvt.rn.f32.u16 	%f116, %rs12;
	ld.local.f32 	%f117, [%rd55+12];
	fma.rn.f32 	%f118, %f3, %f116, %f117;
	st.local.f32 	[%rd55+12], %f118;
	ld.global.u8 	%rs13, [%rd30+5];
	cvt.rn.f32.u16 	%f119, %rs13;
	ld.local.f32 	%f120, [%rd55+16];
	fma.rn.f32 	%f121, %f3, %f119, %f120;
	st.local.f32 	[%rd55+16], %f121;
	ld.global.u8 	%rs14, [%rd30+6];
	cvt.rn.f32.u16 	%f122, %rs14;
	ld.local.f32 	%f123, [%rd55+20];
	fma.rn.f32 	%f124, %f3, %f122, %f123;
	st.local.f32 	[%rd55+20], %f124;
	ld.global.u8 	%rs15, [%rd30+7];
	cvt.rn.f32.u16 	%f125, %rs15;
	ld.local.f32 	%f126, [%rd55+24];
	fma.rn.f32 	%f127, %f3, %f125, %f126;
	st.local.f32 	[%rd55+24], %f127;
	ld.global.u8 	%rs16, [%rd30+8];
	cvt.rn.f32.u16 	%f128, %rs16;
	ld.local.f32 	%f129, [%rd55+28];
	fma.rn.f32 	%f130, %f3, %f128, %f129;
	st.local.f32 	[%rd55+28], %f130;
	add.s32 	%r122, %r122, 16;
	add.s32 	%r121, %r121, 16;
	add.s64 	%rd55, %rd55, 64;
	setp.ne.s32 	%p19, %r122, 0;
	mov.u32 	%r124, %r7;
	@%p19 bra 	$L__BB0_7;
$L__BB0_8:
	setp.eq.s32 	%p20, %r5, 0;
	@%p20 bra 	$L__BB0_18;
	add.s32 	%r93, %r5, -1;
	setp.lt.u32 	%p21, %r93, 7;
	@%p21 bra 	$L__BB0_11;
	add.s32 	%r94, %r124, %r13;
	cvt.s64.s32 	%rd31, %r94;
	add.s64 	%rd32, %rd2, %rd31;
	ld.global.u8 	%rs17, [%rd32];
	cvt.rn.f32.u16 	%f131, %rs17;
	mul.wide.u32 	%rd33, %r124, 4;
	add.s64 	%rd34, %rd4, %rd33;
	ld.local.f32 	%f132, [%rd34];
	fma.rn.f32 	%f133, %f3, %f131, %f132;
	st.local.f32 	[%rd34], %f133;
	ld.global.u8 	%rs18, [%rd32+1];
	cvt.rn.f32.u16 	%f134, %rs18;
	ld.local.f32 	%f135, [%rd34+4];
	fma.rn.f32 	%f136, %f3, %f134, %f135;
	st.local.f32 	[%rd34+4], %f136;
	ld.global.u8 	%rs19, [%rd32+2];
	cvt.rn.f32.u16 	%f137, %rs19;
	ld.local.f32 	%f138, [%rd34+8];
	fma.rn.f32 	%f139, %f3, %f137, %f138;
	st.local.f32 	[%rd34+8], %f139;
	ld.global.u8 	%rs20, [%rd32+3];
	cvt.rn.f32.u16 	%f140, %rs20;
	ld.local.f32 	%f141, [%rd34+12];
	fma.rn.f32 	%f142, %f3, %f140, %f141;
	st.local.f32 	[%rd34+12], %f142;
	ld.global.u8 	%rs21, [%rd32+4];
	cvt.rn.f32.u16 	%f143, %rs21;
	ld.local.f32 	%f144, [%rd34+16];
	fma.rn.f32 	%f145, %f3, %f143, %f144;
	st.local.f32 	[%rd34+16], %f145;
	ld.global.u8 	%rs22, [%rd32+5];
	cvt.rn.f32.u16 	%f146, %rs22;
	ld.local.f32 	%f147, [%rd34+20];
	fma.rn.f32 	%f148, %f3, %f146, %f147;
	st.local.f32 	[%rd34+20], %f148;
	ld.global.u8 	%rs23, [%rd32+6];
	cvt.rn.f32.u16 	%f149, %rs23;
	ld.local.f32 	%f150, [%rd34+24];
	fma.rn.f32 	%f151, %f3, %f149, %f150;
	st.local.f32 	[%rd34+24], %f151;
	ld.global.u8 	%rs24, [%rd32+7];
	cvt.rn.f32.u16 	%f152, %rs24;
	ld.local.f32 	%f153, [%rd34+28];
	fma.rn.f32 	%f154, %f3, %f152, %f153;
	st.local.f32 	[%rd34+28], %f154;
	add.s32 	%r124, %r124, 8;
$L__BB0_11:
	setp.eq.s32 	%p22, %r6, 0;
	@%p22 bra 	$L__BB0_18;
	add.s32 	%r95, %r6, -1;
	setp.lt.u32 	%p23, %r95, 3;
	@%p23 bra 	$L__BB0_14;
	add.s32 	%r96, %r124, %r13;
	cvt.s64.s32 	%rd35, %r96;
	add.s64 	%rd36, %rd2, %rd35;
	ld.global.u8 	%rs25, [%rd36];
	cvt.rn.f32.u16 	%f155, %rs25;
	mul.wide.u32 	%rd37, %r124, 4;
	add.s64 	%rd38, %rd4, %rd37;
	ld.local.f32 	%f156, [%rd38];
	fma.rn.f32 	%f157, %f3, %f155, %f156;
	st.local.f32 	[%rd38], %f157;
	ld.global.u8 	%rs26, [%rd36+1];
	cvt.rn.f32.u16 	%f158, %rs26;
	ld.local.f32 	%f159, [%rd38+4];
	fma.rn.f32 	%f160, %f3, %f158, %f159;
	st.local.f32 	[%rd38+4], %f160;
	ld.global.u8 	%rs27, [%rd36+2];
	cvt.rn.f32.u16 	%f161, %rs27;
	ld.local.f32 	%f162, [%rd38+8];
	fma.rn.f32 	%f163, %f3, %f161, %f162;
	st.local.f32 	[%rd38+8], %f163;
	ld.global.u8 	%rs28, [%rd36+3];
	cvt.rn.f32.u16 	%f164, %rs28;
	ld.local.f32 	%f165, [%rd38+12];
	fma.rn.f32 	%f166, %f3, %f164, %f165;
	st.local.f32 	[%rd38+12], %f166;
	add.s32 	%r124, %r124, 4;
$L__BB0_14:
	setp.eq.s32 	%p24, %r8, 0;
	@%p24 bra 	$L__BB0_18;
	setp.eq.s32 	%p25, %r8, 1;
	add.s32 	%r97, %r124, %r13;
	cvt.s64.s32 	%rd39, %r97;
	add.s64 	%rd9, %rd2, %rd39;
	ld.global.u8 	%rs29, [%rd9];
	cvt.rn.f32.u16 	%f167, %rs29;
	mul.wide.u32 	%rd40, %r124, 4;
	add.s64 	%rd10, %rd4, %rd40;
	ld.local.f32 	%f168, [%rd10];
	fma.rn.f32 	%f169, %f3, %f167, %f168;
	st.local.f32 	[%rd10], %f169;
	@%p25 bra 	$L__BB0_18;
	setp.eq.s32 	%p26, %r8, 2;
	ld.global.u8 	%rs30, [%rd9+1];
	cvt.rn.f32.u16 	%f170, %rs30;
	ld.local.f32 	%f171, [%rd10+4];
	fma.rn.f32 	%f172, %f3, %f170, %f171;
	st.local.f32 	[%rd10+4], %f172;
	@%p26 bra 	$L__BB0_18;
	ld.global.u8 	%rs31, [%rd9+2];
	cvt.rn.f32.u16 	%f173, %rs31;
	ld.local.f32 	%f174, [%rd10+8];
	fma.rn.f32 	%f175, %f3, %f173, %f174;
	st.local.f32 	[%rd10+8], %f175;
$L__BB0_18:
	add.f32 	%f216, %f216, %f3;
	add.s32 	%r120, %r12, 1;
	abs.s32 	%r24, %r3;
	setp.ne.s32 	%p27, %r12, %r24;
	@%p27 bra 	$L__BB0_5;
	add.s32 	%r25, %r119, 1;
	setp.eq.s32 	%p28, %r119, %r24;
	mov.u32 	%r119, %r25;
	@%p28 bra 	$L__BB0_35;
	bra.uni 	$L__BB0_4;
$L__BB0_20:
	abs.s32 	%r26, %r3;
	add.s32 	%r27, %r3, %r26;
	add.s32 	%r73, %r27, 1;
	and.b32  	%r28, %r73, 15;
	add.s32 	%r29, %r28, -1;
	and.b32  	%r30, %r73, 7;
	add.s32 	%r31, %r30, -1;
	and.b32  	%r32, %r73, -16;
	and.b32  	%r33, %r73, 3;
	mov.f32 	%f216, 0f00000000;
	mov.u32 	%r126, %r4;
$L__BB0_21:
	mov.u32 	%r34, %r126;
	setp.lt.u32 	%p6, %r27, 15;
	add.s32 	%r74, %r34, %r3;
	mad.lo.s32 	%r35, %r74, %r61, %r3;
	mov.u32 	%r128, %r4;
	@%p6 bra 	$L__BB0_24;
	mov.u32 	%r128, %r4;
$L__BB0_23:
	.pragma "nounroll";
	add.s32 	%r75, %r35, %r128;
	mul.wide.s32 	%rd20, %r75, 4;
	add.s64 	%rd21, %rd3, %rd20;
	ld.global.f32 	%f24, [%rd21];
	add.f32 	%f25, %f216, %f24;
	ld.global.f32 	%f26, [%rd21+4];
	add.f32 	%f27, %f25, %f26;
	ld.global.f32 	%f28, [%rd21+8];
	add.f32 	%f29, %f27, %f28;
	ld.global.f32 	%f30, [%rd21+12];
	add.f32 	%f31, %f29, %f30;
	ld.global.f32 	%f32, [%rd21+16];
	add.f32 	%f33, %f31, %f32;
	ld.global.f32 	%f34, [%rd21+20];
	add.f32 	%f35, %f33, %f34;
	ld.global.f32 	%f36, [%rd21+24];
	add.f32 	%f37, %f35, %f36;
	ld.global.f32 	%f38, [%rd21+28];
	add.f32 	%f39, %f37, %f38;
	ld.global.f32 	%f40, [%rd21+32];
	add.f32 	%f41, %f39, %f40;
	ld.global.f32 	%f42, [%rd21+36];
	add.f32 	%f43, %f41, %f42;
	ld.global.f32 	%f44, [%rd21+40];
	add.f32 	%f45, %f43, %f44;
	ld.global.f32 	%f46, [%rd21+44];
	add.f32 	%f47, %f45, %f46;
	ld.global.f32 	%f48, [%rd21+48];
	add.f32 	%f49, %f47, %f48;
	ld.global.f32 	%f50, [%rd21+52];
	add.f32 	%f51, %f49, %f50;
	ld.global.f32 	%f52, [%rd21+56];
	add.f32 	%f53, %f51, %f52;
	ld.global.f32 	%f54, [%rd21+60];
	add.f32 	%f216, %f53, %f54;
	add.s32 	%r128, %r128, 16;
	add.s32 	%r76, %r128, %r3;
	setp.ne.s32 	%p7, %r76, %r32;
	@%p7 bra 	$L__BB0_23;
$L__BB0_24:
	setp.eq.s32 	%p8, %r28, 0;
	@%p8 bra 	$L__BB0_34;
	setp.lt.u32 	%p9, %r29, 7;
	@%p9 bra 	$L__BB0_27;
	add.s32 	%r77, %r35, %r128;
	mul.wide.s32 	%rd22, %r77, 4;
	add.s64 	%rd23, %rd3, %rd22;
	ld.global.f32 	%f56, [%rd23];
	add.f32 	%f57, %f216, %f56;
	ld.global.f32 	%f58, [%rd23+4];
	add.f32 	%f59, %f57, %f58;
	ld.global.f32 	%f60, [%rd23+8];
	add.f32 	%f61, %f59, %f60;
	ld.global.f32 	%f62, [%rd23+12];
	add.f32 	%f63, %f61, %f62;
	ld.global.f32 	%f64, [%rd23+16];
	add.f32 	%f65, %f63, %f64;
	ld.global.f32 	%f66, [%rd23+20];
	add.f32 	%f67, %f65, %f66;
	ld.global.f32 	%f68, [%rd23+24];
	add.f32 	%f69, %f67, %f68;
	ld.global.f32 	%f70, [%rd23+28];
	add.f32 	%f216, %f69, %f70;
	add.s32 	%r128, %r128, 8;
$L__BB0_27:
	setp.eq.s32 	%p10, %r30, 0;
	@%p10 bra 	$L__BB0_34;
	setp.lt.u32 	%p11, %r31, 3;
	@%p11 bra 	$L__BB0_30;
	add.s32 	%r78, %r35, %r128;
	mul.wide.s32 	%rd24, %r78, 4;
	add.s64 	%rd25, %rd3, %rd24;
	ld.global.f32 	%f72, [%rd25];
	add.f32 	%f73, %f216, %f72;
	ld.global.f32 	%f74, [%rd25+4];
	add.f32 	%f75, %f73, %f74;
	ld.global.f32 	%f76, [%rd25+8];
	add.f32 	%f77, %f75, %f76;
	ld.global.f32 	%f78, [%rd25+12];
	add.f32 	%f216, %f77, %f78;
	add.s32 	%r128, %r128, 4;
$L__BB0_30:
	setp.eq.s32 	%p12, %r33, 0;
	@%p12 bra 	$L__BB0_34;
	setp.eq.s32 	%p13, %r33, 1;
	add.s32 	%r79, %r35, %r128;
	mul.wide.s32 	%rd26, %r79, 4;
	add.s64 	%rd11, %rd3, %rd26;
	ld.global.f32 	%f79, [%rd11];
	add.f32 	%f216, %f216, %f79;
	@%p13 bra 	$L__BB0_34;
	setp.eq.s32 	%p14, %r33, 2;
	ld.global.f32 	%f80, [%rd11+4];
	add.f32 	%f216, %f216, %f80;
	@%p14 bra 	$L__BB0_34;
	ld.global.f32 	%f81, [%rd11+8];
	add.f32 	%f216, %f216, %f81;
$L__BB0_34:
	add.s32 	%r126, %r34, 1;
	setp.ne.s32 	%p15, %r34, %r26;
	@%p15 bra 	$L__BB0_21;
$L__BB0_35:
	mad.lo.s32 	%r98, %r58, %r69, %r1;
	mul.lo.s32 	%r44, %r98, %r60;
	setp.lt.s32 	%p29, %r60, 1;
	@%p29 bra 	$L__BB0_47;
	and.b32  	%r45, %r60, 7;
	setp.lt.u32 	%p30, %r60, 8;
	mov.b32 	%r134, 0;
	@%p30 bra 	$L__BB0_39;
	and.b32  	%r134, %r60, 2147483640;
	neg.s32 	%r132, %r134;
	add.s64 	%rd56, %rd4, 16;
	add.s64 	%rd13, %rd1, 3;
	mov.u32 	%r131, %r44;
$L__BB0_38:
	.pragma "nounroll";
	cvt.s64.s32 	%rd41, %r131;
	add.s64 	%rd42, %rd13, %rd41;
	ld.local.f32 	%f176, [%rd56+-16];
	div.rn.f32 	%f177, %f176, %f216;
	cvt.rzi.u32.f32 	%r100, %f177;
	st.global.u8 	[%rd42+-3], %r100;
	ld.local.f32 	%f178, [%rd56+-12];
	div.rn.f32 	%f179, %f178, %f216;
	cvt.rzi.u32.f32 	%r101, %f179;
	st.global.u8 	[%rd42+-2], %r101;
	ld.local.f32 	%f180, [%rd56+-8];
	div.rn.f32 	%f181, %f180, %f216;
	cvt.rzi.u32.f32 	%r102, %f181;
	st.global.u8 	[%rd42+-1], %r102;
	ld.local.f32 	%f182, [%rd56+-4];
	div.rn.f32 	%f183, %f182, %f216;
	cvt.rzi.u32.f32 	%r103, %f183;
	st.global.u8 	[%rd42], %r103;
	ld.local.f32 	%f184, [%rd56];
	div.rn.f32 	%f185, %f184, %f216;
	cvt.rzi.u32.f32 	%r104, %f185;
	st.global.u8 	[%rd42+1], %r104;
	ld.local.f32 	%f186, [%rd56+4];
	div.rn.f32 	%f187, %f186, %f216;
	cvt.rzi.u32.f32 	%r105, %f187;
	st.global.u8 	[%rd42+2], %r105;
	ld.local.f32 	%f188, [%rd56+8];
	div.rn.f32 	%f189, %f188, %f216;
	cvt.rzi.u32.f32 	%r106, %f189;
	st.global.u8 	[%rd42+3], %r106;
	ld.local.f32 	%f190, [%rd56+12];
	div.rn.f32 	%f191, %f190, %f216;
	cvt.rzi.u32.f32 	%r107, %f191;
	st.global.u8 	[%rd42+4], %r107;
	add.s32 	%r132, %r132, 8;
	add.s64 	%rd56, %rd56, 32;
	add.s32 	%r131, %r131, 8;
	setp.ne.s32 	%p31, %r132, 0;
	@%p31 bra 	$L__BB0_38;
$L__BB0_39:
	setp.eq.s32 	%p32, %r45, 0;
	@%p32 bra 	$L__BB0_47;
	and.b32  	%r53, %r60, 3;
	setp.lt.u32 	%p33, %r45, 4;
	@%p33 bra 	$L__BB0_42;
	mul.wide.u32 	%rd43, %r134, 4;
	add.s64 	%rd44, %rd4, %rd43;
	ld.local.f32 	%f192, [%rd44];
	div.rn.f32 	%f193, %f192, %f216;
	cvt.rzi.u32.f32 	%r108, %f193;
	add.s32 	%r109, %r134, %r44;
	cvt.s64.s32 	%rd45, %r109;
	add.s64 	%rd46, %rd1, %rd45;
	st.global.u8 	[%rd46], %r108;
	ld.local.f32 	%f194, [%rd44+4];
	div.rn.f32 	%f195, %f194, %f216;
	cvt.rzi.u32.f32 	%r110, %f195;
	st.global.u8 	[%rd46+1], %r110;
	ld.local.f32 	%f196, [%rd44+8];
	div.rn.f32 	%f197, %f196, %f216;
	cvt.rzi.u32.f32 	%r111, %f197;
	st.global.u8 	[%rd46+2], %r111;
	ld.local.f32 	%f198, [%rd44+12];
	div.rn.f32 	%f199, %f198, %f216;
	cvt.rzi.u32.f32 	%r112, %f199;
	st.global.u8 	[%rd46+3], %r112;
	add.s32 	%r134, %r134, 4;
$L__BB0_42:
	setp.eq.s32 	%p34, %r53, 0;
	@%p34 bra 	$L__BB0_47;
	setp.eq.s32 	%p35, %r53, 1;
	@%p35 bra 	$L__BB0_45;
	mul.wide.u32 	%rd47, %r134, 4;
	add.s64 	%rd48, %rd4, %rd47;
	ld.local.f32 	%f200, [%rd48];
	div.rn.f32 	%f201, %f200, %f216;
	cvt.rzi.u32.f32 	%r113, %f201;
	add.s32 	%r114, %r134, %r44;
	cvt.s64.s32 	%rd49, %r114;
	add.s64 	%rd50, %rd1, %rd49;
	st.global.u8 	[%rd50], %r113;
	ld.local.f32 	%f202, [%rd48+4];
	div.rn.f32 	%f203, %f202, %f216;
	cvt.rzi.u32.f32 	%r115, %f203;
	st.global.u8 	[%rd50+1], %r115;
	add.s32 	%r134, %r134, 2;
$L__BB0_45:
	and.b32  	%r116, %r60, 1;
	setp.eq.b32 	%p36, %r116, 1;
	not.pred 	%p37, %p36;
	@%p37 bra 	$L__BB0_47;
	mul.wide.u32 	%rd51, %r134, 4;
	add.s64 	%rd52, %rd4, %rd51;
	ld.local.f32 	%f204, [%rd52];
	div.rn.f32 	%f205, %f204, %f216;
	cvt.rzi.u32.f32 	%r117, %f205;
	add.s32 	%r118, %r134, %r44;
	cvt.s64.s32 	%rd53, %r118;
	add.s64 	%rd54, %rd1, %rd53;
	st.global.u8 	[%rd54], %r117;
$L__BB0_47:
	ret;

}


// ===== COMPILED SASS (sm_100) =====

	.target	sm_100

	.elftype	@"ET_EXEC"


//--------------------- .note.nv.tkinfo           --------------------------
	.section	.note.nv.tkinfo,"",@"SHT_NOTE"
	.sectionflags	@"SHF_NOTE_NV_TKINFO"
	.tkinfo
        /*0018*/ 	.word	0x00000002
        /*0030*/ 	.string	""
        /*0030*/ 	.string	"ptxas"
        /*0030*/ 	.string	"Cuda compilation tools, release 13.0, V13.0.88"
        /*0030*/ 	.string	"Build cuda_13.0.r13.0/compiler.36424714_0"
        /*0030*/ 	.string	"-arch sm_100 -m 64 "



//--------------------- .note.nv.cuinfo           --------------------------
	.section	.note.nv.cuinfo,"",@"SHT_NOTE"
	.sectionflags	@"SHF_NOTE_NV_CUINFO"
        /*0018*/ 	.short	0x0002
        /*001a*/ 	.short	0x0064
        /*001c*/ 	.short	0x0082
	.zero		2


//--------------------- .nv.info                  --------------------------
	.section	.nv.info,"",@"SHT_CUDA_INFO"
	.align	4


	//----- nvinfo : EIATTR_REGCOUNT
	.align		4
        /*0000*/ 	.byte	0x04, 0x2f
        /*0002*/ 	.short	(.L_1 - .L_0)
	.align		4
.L_0:
        /*0004*/ 	.word	index@(_Z18GaussianBlurKernelPKhPhiiiPfi)
        /*0008*/ 	.word	0x0000001f


	//----- nvinfo : EIATTR_FRAME_SIZE
	.align		4
.L_1:
        /*000c*/ 	.byte	0x04, 0x11
        /*000e*/ 	.short	(.L_3 - .L_2)
	.align		4
.L_2:
        /*0010*/ 	.word	index@($__internal_0_$__cuda_sm3x_div_rn_noftz_f32_slowpath)
        /*0014*/ 	.word	0x00000000


	//----- nvinfo : EIATTR_FRAME_SIZE
	.align		4
.L_3:
        /*0018*/ 	.byte	0x04, 0x11
        /*001a*/ 	.short	(.L_5 - .L_4)
	.align		4
.L_4:
        /*001c*/ 	.word	index@(_Z18GaussianBlurKernelPKhPhiiiPfi)
        /*0020*/ 	.word	0x00000000


	//----- nvinfo : EIATTR_MIN_STACK_SIZE
	.align		4
.L_5:
        /*0024*/ 	.byte	0x04, 0x12
        /*0026*/ 	.short	(.L_7 - .L_6)
	.align		4
.L_6:
        /*0028*/ 	.word	index@(_Z18GaussianBlurKernelPKhPhiiiPfi)
        /*002c*/ 	.word	0x00000000
.L_7:


//--------------------- .nv.compat                --------------------------
	.section	.nv.compat,"",@"SHT_CUDA_COMPAT_INFO"
	.align	4
        /*0000*/ 	.byte	0x02, 0x09, 0x00, 0x00, 0x02, 0x02, 0x01, 0x00, 0x02, 0x05, 0x05, 0x00, 0x03, 0x07, 0x01, 0x01
        /*0010*/ 	.byte	0x02, 0x03, 0x00, 0x00, 0x02, 0x06, 0x01, 0x00, 0x04, 0x0b, 0x08, 0x00, 0x01, 0x00, 0x00, 0x00
        /*0020*/ 	.byte	0x00, 0x00, 0x00, 0x00


//--------------------- .nv.info._Z18GaussianBlurKernelPKhPhiiiPfi --------------------------
	.section	.nv.info._Z18GaussianBlurKernelPKhPhiiiPfi,"",@"SHT_CUDA_INFO"
	.sectionflags	@""
	.align	4


	//----- nvinfo : EIATTR_CUDA_API_VERSION
	.align		4
        /*0000*/ 	.byte	0x04, 0x37
        /*0002*/ 	.short	(.L_9 - .L_8)
.L_8:
        /*0004*/ 	.word	0x00000082


	//----- nvinfo : EIATTR_KPARAM_INFO
	.align		4
.L_9:
        /*0008*/ 	.byte	0x04, 0x17
        /*000a*/ 	.short	(.L_11 - .L_10)
.L_10:
        /*000c*/ 	.word	0x00000000
        /*0010*/ 	.short	0x0006
        /*0012*/ 	.short	0x0028
        /*0014*/ 	.byte	0x00, 0xf0, 0x11, 0x00


	//----- nvinfo : EIATTR_KPARAM_INFO
	.align		4
.L_11:
        /*0018*/ 	.byte	0x04, 0x17
        /*001a*/ 	.short	(.L_13 - .L_12)
.L_12:
        /*001c*/ 	.word	0x00000000
        /*0020*/ 	.short	0x0005
        /*0022*/ 	.short	0x0020
        /*0024*/ 	.byte	0x00, 0xf5, 0x21, 0x00


	//----- nvinfo : EIATTR_KPARAM_INFO
	.align		4
.L_13:
        /*0028*/ 	.byte	0x04, 0x17
        /*002a*/ 	.short	(.L_15 - .L_14)
.L_14:
        /*002c*/ 	.word	0x00000000
        /*0030*/ 	.short	0x0004
        /*0032*/ 	.short	0x0018
        /*0034*/ 	.byte	0x00, 0xf0, 0x11, 0x00


	//----- nvinfo : EIATTR_KPARAM_INFO
	.align		4
.L_15:
        /*0038*/ 	.byte	0x04, 0x17
        /*003a*/ 	.short	(.L_17 - .L_16)
.L_16:
        /*003c*/ 	.word	0x00000000
        /*0040*/ 	.short	0x0003
        /*0042*/ 	.short	0x0014
        /*0044*/ 	.byte	0x00, 0xf0, 0x11, 0x00


	//----- nvinfo : EIATTR_KPARAM_INFO
	.align		4
.L_17:
        /*0048*/ 	.byte	0x04, 0x17
        /*004a*/ 	.short	(.L_19 - .L_18)
.L_18:
        /*004c*/ 	.word	0x00000000
        /*0050*/ 	.short	0x0002
        /*0052*/ 	.short	0x0010
        /*0054*/ 	.byte	0x00, 0xf0, 0x11, 0x00


	//----- nvinfo : EIATTR_KPARAM_INFO
	.align		4
.L_19:
        /*0058*/ 	.byte	0x04, 0x17
        /*005a*/ 	.short	(.L_21 - .L_20)
.L_20:
        /*005c*/ 	.word	0x00000000
        /*0060*/ 	.short	0x0001
        /*0062*/ 	.short	0x0008
        /*0064*/ 	.byte	0x00, 0xf5, 0x21, 0x00


	//----- nvinfo : EIATTR_KPARAM_INFO
	.align		4
.L_21:
        /*0068*/ 	.byte	0x04, 0x17
        /*006a*/ 	.short	(.L_23 - .L_22)
.L_22:
        /*006c*/ 	.word	0x00000000
        /*0070*/ 	.short	0x0000
        /*0072*/ 	.short	0x0000
        /*0074*/ 	.byte	0x00, 0xf5, 0x21, 0x00


	//----- nvinfo : EIATTR_SPARSE_MMA_MASK
	.align		4
.L_23:
        /*0078*/ 	.byte	0x03, 0x50
        /*007a*/ 	.short	0x0000


	//----- nvinfo : EIATTR_MAXREG_COUNT
	.align		4
        /*007c*/ 	.byte	0x03, 0x1b
        /*007e*/ 	.short	0x00ff


	//----- nvinfo : EIATTR_MERCURY_ISA_VERSION
	.align		4
        /*0080*/ 	.byte	0x03, 0x5f
        /*0082*/ 	.short	0x0101


	//----- nvinfo : EIATTR_VRC_CTA_INIT_COUNT
	.align		4
        /*0084*/ 	.byte	0x02, 0x4a
	.zero		1
	.zero		1


	//----- nvinfo : EIATTR_EXIT_INSTR_OFFSETS
	.align		4
        /*0088*/ 	.byte	0x04, 0x1c
        /*008a*/ 	.short	(.L_25 - .L_24)


	//   ....[0]....
.L_24:
        /*008c*/ 	.word	0x000000c0


	//   ....[1]....
        /*0090*/ 	.word	0x00002250


	//   ....[2]....
        /*0094*/ 	.word	0x00002e80


	//   ....[3]....
        /*0098*/ 	.word	0x000034a0


	//   ....[4]....
        /*009c*/ 	.word	0x00003800


	//   ....[5]....
        /*00a0*/ 	.word	0x000039a0


	//----- nvinfo : EIATTR_CRS_STACK_SIZE
	.align		4
.L_25:
        /*00a4*/ 	.byte	0x04, 0x1e
        /*00a6*/ 	.short	(.L_27 - .L_26)
.L_26:
        /*00a8*/ 	.word	0x00000000


	//----- nvinfo : EIATTR_CBANK_PARAM_SIZE
	.align		4
.L_27:
        /*00ac*/ 	.byte	0x03, 0x19
        /*00ae*/ 	.short	0x002c


	//----- nvinfo : EIATTR_PARAM_CBANK
	.align		4
        /*00b0*/ 	.byte	0x04, 0x0a
        /*00b2*/ 	.short	(.L_29 - .L_28)
	.align		4
.L_28:
        /*00b4*/ 	.word	index@(.nv.constant0._Z18GaussianBlurKernelPKhPhiiiPfi)
        /*00b8*/ 	.short	0x0380
        /*00ba*/ 	.short	0x002c


	//----- nvinfo : EIATTR_SW_WAR
	.align		4
.L_29:
        /*00bc*/ 	.byte	0x04, 0x36
        /*00be*/ 	.short	(.L_31 - .L_30)
.L_30:
        /*00c0*/ 	.word	0x00000008
.L_31:


//--------------------- .nv.callgraph             --------------------------
	.section	.nv.callgraph,"",@"SHT_CUDA_CALLGRAPH"
	.align	4
	.sectionentsize	8
	.align		4
        /*0000*/ 	.word	0x00000000
	.align		4
        /*0004*/ 	.word	0xffffffff
	.align		4
        /*0008*/ 	.word	0x00000000
	.align		4
        /*000c*/ 	.word	0xfffffffe
	.align		4
        /*0010*/ 	.word	0x00000000
	.align		4
        /*0014*/ 	.word	0xfffffffd
	.align		4
        /*0018*/ 	.word	0x00000000
	.align		4
        /*001c*/ 	.word	0xfffffffc


//--------------------- .text._Z18GaussianBlurKernelPKhPhiiiPfi --------------------------
	.section	.text._Z18GaussianBlurKernelPKhPhiiiPfi,"ax",@progbits
	.align	128
        .global         _Z18GaussianBlurKernelPKhPhiiiPfi
        .type           _Z18GaussianBlurKernelPKhPhiiiPfi,@function
        .size           _Z18GaussianBlurKernelPKhPhiiiPfi,(.L_x_61 - _Z18GaussianBlurKernelPKhPhiiiPfi)
        .other          _Z18GaussianBlurKernelPKhPhiiiPfi,@"STO_CUDA_ENTRY STV_DEFAULT"
_Z18GaussianBlurKernelPKhPhiiiPfi:
.text._Z18GaussianBlurKernelPKhPhiiiPfi:
[----:B------:R-:W-:Y:S01]  /*0000*/  LDC R1, c[0x0][0x37c] ;  /* 0x0000df00ff017b82 */ /* 0x000fe20000000800 */
[----:B------:R-:W0:Y:S07]  /*0010*/  S2R R5, SR_TID.Y ;  /* 0x0000000000057919 */ /* 0x000e2e0000002200 */
[----:B------:R-:W1:Y:S01]  /*0020*/  LDC R3, c[0x0][0x360] ;  /* 0x0000d800ff037b82 */ /* 0x000e620000000800 */
[----:B------:R-:W2:Y:S01]  /*0030*/  LDCU.64 UR6, c[0x0][0x390] ;  /* 0x00007200ff0677ac */ /* 0x000ea20008000a00 */
[----:B------:R-:W1:Y:S06]  /*0040*/  S2R R2, SR_TID.X ;  /* 0x0000000000027919 */ /* 0x000e6c0000002100 */
[----:B------:R-:W0:Y:S08]  /*0050*/  S2UR UR5, SR_CTAID.Y ;  /* 0x00000000000579c3 */ /* 0x000e300000002600 */
[----:B------:R-:W0:Y:S08]  /*0060*/  LDC R0, c[0x0][0x364] ;  /* 0x0000d900ff007b82 */ /* 0x000e300000000800 */
[----:B------:R-:W1:Y:S01]  /*0070*/  S2UR UR4, SR_CTAID.X ;  /* 0x00000000000479c3 */ /* 0x000e620000002500 */
[----:B0-----:R-:W-:-:S05]  /*0080*/  IMAD R0, R0, UR5, R5 ;  /* 0x0000000500007c24 */ /* 0x001fca000f8e0205 */
[----:B--2---:R-:W-:Y:S01]  /*0090*/  ISETP.GE.AND P0, PT, R0, UR7, PT ;  /* 0x0000000700007c0c */ /* 0x004fe2000bf06270 */
[----:B-1----:R-:W-:-:S05]  /*00a0*/  IMAD R3, R3, UR4, R2 ;  /* 0x0000000403037c24 */ /* 0x002fca000f8e0202 */
[----:B------:R-:W-:-:S13]  /*00b0*/  ISETP.GE.OR P0, PT, R3, UR6, P0 ;  /* 0x0000000603007c0c */ /* 0x000fda0008706670 */
[----:B------:R-:W-:Y:S05]  /*00c0*/  @P0 EXIT ;  /* 0x000000000000094d */ /* 0x000fea0003800000 */
[----:B------:R-:W0:Y:S01]  /*00d0*/  LDC R7, c[0x0][0x3a8] ;  /* 0x0000ea00ff077b82 */ /* 0x000e220000000800 */
[----:B------:R-:W1:Y:S01]  /*00e0*/  LDCU.64 UR6, c[0x0][0x358] ;  /* 0x00006b00ff0677ac */ /* 0x000e620008000a00 */
[----:B------:R-:W-:Y:S01]  /*00f0*/  IMAD.MOV.U32 R2, RZ, RZ, RZ ;  /* 0x000000ffff027224 */ /* 0x000fe200078e00ff */
[----:B------:R-:W-:Y:S01]  /*0100*/  CS2R R4, SRZ ;  /* 0x0000000000047805 */ /* 0x000fe2000001ff00 */
[----:B------:R-:W-:Y:S01]  /*0110*/  IMAD.MOV.U32 R18, RZ, RZ, RZ ;  /* 0x000000ffff127224 */ /* 0x000fe200078e00ff */
[C---:B0-----:R-:W-:Y:S02]  /*0120*/  ISETP.GE.AND P0, PT, R7.reuse, -0x1, PT ;  /* 0xffffffff0700780c */ /* 0x041fe40003f06270 */
[----:B------:R-:W-:-:S11]  /*0130*/  LEA.HI R7, R7, R7, RZ, 0x1 ;  /* 0x0000000707077211 */ /* 0x000fd600078f08ff */
[----:B-1----:R-:W-:Y:S05]  /*0140*/  @!P0 BRA `(.L_x_0) ;  /* 0x0000002000308947 */ /* 0x002fea0003800000 */
[----:B------:R-:W0:Y:S01]  /*0150*/  LDC R11, c[0x0][0x398] ;  /* 0x0000e600ff0b7b82 */ /* 0x000e220000000800 */
[----:B------:R-:W-:-:S04]  /*0160*/  SHF.R.S32.HI R7, RZ, 0x1, R7 ;  /* 0x00000001ff077819 */ /* 0x000fc80000011407 */
[----:B------:R-:W-:Y:S02]  /*0170*/  IADD3 R13, PT, PT, -R7, RZ, RZ ;  /* 0x000000ff070d7210 */ /* 0x000fe40007ffe1ff */
[----:B0-----:R-:W-:-:S13]  /*0180*/  ISETP.GE.AND P0, PT, R11, 0x1, PT ;  /* 0x000000010b00780c */ /* 0x001fda0003f06270 */
[----:B------:R-:W-:Y:S05]  /*0190*/  @!P0 BRA `(.L_x_1) ;  /* 0x00000018004c8947 */ /* 0x000fea0003800000 */
[C---:B------:R-:W-:Y:S01]  /*01a0*/  LOP3.LUT R16, R11.reuse, 0xf, RZ, 0xc0, !PT ;  /* 0x0000000f0b107812 */ /* 0x040fe200078ec0ff */
[----:B------:R-:W-:Y:S01]  /*01b0*/  IMAD.MOV.U32 R18, RZ, RZ, RZ ;  /* 0x000000ffff127224 */ /* 0x000fe200078e00ff */
[C---:B------:R-:W-:Y:S02]  /*01c0*/  LOP3.LUT R14, R11.reuse, 0x7, RZ, 0xc0, !PT ;  /* 0x000000070b0e7812 */ /* 0x040fe400078ec0ff */
[C---:B------:R-:W-:Y:S02]  /*01d0*/  LOP3.LUT R12, R11.reuse, 0x7ffffff0, RZ, 0xc0, !PT ;  /* 0x7ffffff00b0c7812 */ /* 0x040fe400078ec0ff */
[----:B------:R-:W-:-:S07]  /*01e0*/  LOP3.LUT R11, R11, 0x3, RZ, 0xc0, !PT ;  /* 0x000000030b0b7812 */ /* 0x000fce00078ec0ff */
.L_x_8:
[----:B------:R-:W0:Y:S01]  /*01f0*/  LDC R9, c[0x0][0x394] ;  /* 0x0000e500ff097b82 */ /* 0x000e220000000800 */
[----:B------:R-:W-:Y:S01]  /*0200*/  VIADDMNMX R10, R13, R0, RZ, !PT ;  /* 0x000000000d0a7246 */ /* 0x000fe200078001ff */
[----:B------:R-:W-:-:S03]  /*0210*/  IMAD.MOV R6, RZ, RZ, -R7 ;  /* 0x000000ffff067224 */ /* 0x000fc600078e0a07 */
[----:B0-----:R-:W-:-:S13]  /*0220*/  ISETP.GE.AND P0, PT, R10, R9, PT ;  /* 0x000000090a00720c */ /* 0x001fda0003f06270 */
[----:B------:R-:W-:-:S07]  /*0230*/  @P0 IADD3 R10, PT, PT, R9, -0x1, RZ ;  /* 0xffffffff090a0810 */ /* 0x000fce0007ffe0ff */
.L_x_7:
[----:B------:R-:W0:Y:S01]  /*0240*/  LDCU UR4, c[0x0][0x3a8] ;  /* 0x00007500ff0477ac */ /* 0x000e220008000800 */
[----:B------:R-:W1:Y:S01]  /*0250*/  LDC.64 R8, c[0x0][0x3a0] ;  /* 0x0000e800ff087b82 */ /* 0x000e620000000a00 */
[----:B------:R-:W-:-:S04]  /*0260*/  IMAD.IADD R20, R7, 0x1, R13 ;  /* 0x0000000107147824 */ /* 0x000fc800078e020d */
[----:B0-----:R-:W-:Y:S01]  /*0270*/  IMAD R15, R20, UR4, R7 ;  /* 0x00000004140f7c24 */ /* 0x001fe2000f8e0207 */
[----:B------:R-:W0:Y:S02]  /*0280*/  LDCU UR4, c[0x0][0x398] ;  /* 0x00007300ff0477ac */ /* 0x000e240008000800 */
[----:B------:R-:W2:Y:S01]  /*0290*/  LDC R20, c[0x0][0x390] ;  /* 0x0000e400ff147b82 */ /* 0x000ea20000000800 */
[----:B------:R-:W-:-:S04]  /*02a0*/  IMAD.IADD R15, R15, 0x1, R6 ;  /* 0x000000010f0f7824 */ /* 0x000fc800078e0206 */
[----:B-1----:R-:W-:-:S05]  /*02b0*/  IMAD.WIDE R8, R15, 0x4, R8 ;  /* 0x000000040f087825 */ /* 0x002fca00078e0208 */
[----:B------:R1:W5:Y:S01]  /*02c0*/  LDG.E R15, desc[UR6][R8.64] ;  /* 0x00000006080f7981 */ /* 0x000362000c1e1900 */
[----:B------:R-:W-:Y:S02]  /*02d0*/  VIADDMNMX R17, R6, R3, RZ, !PT ;  /* 0x0000000306117246 */ /* 0x000fe400078001ff */
[----:B------:R-:W-:Y:S01]  /*02e0*/  IABS R19, R7 ;  /* 0x0000000700137213 */ /* 0x000fe20000000000 */
[----:B0-----:R-:W-:Y:S01]  /*02f0*/  UISETP.GE.U32.AND UP0, UPT, UR4, 0x10, UPT ;  /* 0x000000100400788c */ /* 0x001fe2000bf06070 */
[----:B--2---:R-:W-:-:S13]  /*0300*/  ISETP.GE.AND P0, PT, R17, R20, PT ;  /* 0x000000141100720c */ /* 0x004fda0003f06270 */
[----:B------:R-:W-:Y:S02]  /*0310*/  @P0 IADD3 R17, PT, PT, R20, -0x1, RZ ;  /* 0xffffffff14110810 */ /* 0x000fe40007ffe0ff */
[C---:B------:R-:W-:Y:S01]  /*0320*/  ISETP.NE.AND P0, PT, R6.reuse, R19, PT ;  /* 0x000000130600720c */ /* 0x040fe20003f05270 */
[----:B------:R-:W-:Y:S02]  /*0330*/  VIADD R6, R6, 0x1 ;  /* 0x0000000106067836 */ /* 0x000fe40000000000 */
[----:B------:R-:W-:Y:S02]  /*0340*/  IMAD R17, R10, R20, R17 ;  /* 0x000000140a117224 */ /* 0x000fe400078e0211 */
[----:B------:R-:W-:Y:S02]  /*0350*/  IMAD.MOV.U32 R20, RZ, RZ, RZ ;  /* 0x000000ffff147224 */ /* 0x000fe400078e00ff */
[----:B------:R-:W-:Y:S01]  /*0360*/  IMAD R17, R17, UR4, RZ ;  /* 0x0000000411117c24 */ /* 0x000fe2000f8e02ff */
[----:B-1----:R-:W-:Y:S06]  /*0370*/  BRA.U !UP0, `(.L_x_2) ;  /* 0x0000000908bc7547 */ /* 0x002fec000b800000 */
[----:B------:R-:W-:Y:S01]  /*0380*/  IADD3 R25, PT, PT, -R12, RZ, RZ ;  /* 0x000000ff0c197210 */ /* 0x000fe20007ffe1ff */
[----:B------:R-:W-:Y:S02]  /*0390*/  IMAD.MOV.U32 R24, RZ, RZ, 0x20 ;  /* 0x00000020ff187424 */ /* 0x000fe400078e00ff */
[----:B------:R-:W-:-:S07]  /*03a0*/  IMAD.MOV.U32 R19, RZ, RZ, R17 ;  /* 0x000000ffff137224 */ /* 0x000fce00078e0011 */
.L_x_3:
[----:B------:R-:W0:Y:S01]  /*03b0*/  LDC.64 R8, c[0x0][0x380] ;  /* 0x0000e000ff087b82 */ /* 0x000e220000000a00 */
[----:B------:R-:W-:Y:S02]  /*03c0*/  SHF.R.S32.HI R20, RZ, 0x1f, R19 ;  /* 0x0000001fff147819 */ /* 0x000fe40000011413 */
[----:B0-----:R-:W-:-:S04]  /*03d0*/  IADD3 R8, P1, P2, R19, 0x7, R8 ;  /* 0x0000000713087810 */ /* 0x001fc80007a3e008 */
[----:B------:R-:W-:-:S05]  /*03e0*/  IADD3.X R9, PT, PT, R20, R9, RZ, P1, P2 ;  /* 0x0000000914097210 */ /* 0x000fca0000fe44ff */
[----:B------:R-:W2:Y:S04]  /*03f0*/  LDG.E.U8 R22, desc[UR6][R8.64+-0x7] ;  /* 0xfffff90608167981 */ /* 0x000ea8000c1e1100 */
[----:B------:R-:W3:Y:S04]  /*0400*/  LDG.E.U8 R23, desc[UR6][R8.64+-0x6] ;  /* 0xfffffa0608177981 */ /* 0x000ee8000c1e1100 */
[----:B------:R-:W4:Y:S01]  /*0410*/  LDG.E.U8 R21, desc[UR6][R8.64+-0x5] ;  /* 0xfffffb0608157981 */ /* 0x000f22000c1e1100 */
[C---:B------:R-:W-:Y:S02]  /*0420*/  ISETP.EQ.AND P4, PT, R24.reuse, 0x20, PT ;  /* 0x000000201800780c */ /* 0x040fe40003f82270 */
[C---:B------:R-:W-:Y:S01]  /*0430*/  ISETP.EQ.AND P1, PT, R24.reuse, 0x24, PT ;  /* 0x000000241800780c */ /* 0x040fe20003f22270 */
[----:B------:R-:W4:Y:S01]  /*0440*/  LDG.E.U8 R20, desc[UR6][R8.64+-0x4] ;  /* 0xfffffc0608147981 */ /* 0x000f22000c1e1100 */
[----:B------:R-:W-:-:S02]  /*0450*/  ISETP.EQ.AND P2, PT, R24, 0x28, PT ;  /* 0x000000281800780c */ /* 0x000fc40003f42270 */
[----:B------:R-:W-:-:S07]  /*0460*/  ISETP.EQ.AND P3, PT, R24, 0x1c, PT ;  /* 0x0000001c1800780c */ /* 0x000fce0003f62270 */
[----:B------:R-:W-:Y:S02]  /*0470*/  @P4 MOV R26, R2 ;  /* 0x00000002001a4202 */ /* 0x000fe40000000f00 */
[----:B------:R-:W-:Y:S02]  /*0480*/  @P1 IMAD.MOV.U32 R26, RZ, RZ, R4 ;  /* 0x000000ffff1a1224 */ /* 0x000fe400078e0004 */
[----:B------:R-:W-:Y:S01]  /*0490*/  @P2 IMAD.MOV.U32 R26, RZ, RZ, R5 ;  /* 0x000000ffff1a2224 */ /* 0x000fe200078e0005 */
[----:B--2---:R-:W-:-:S05]  /*04a0*/  I2FP.F32.U32 R22, R22 ;  /* 0x0000001600167245 */ /* 0x004fca0000201000 */
[----:B-----5:R-:W-:Y:S02]  /*04b0*/  FFMA R26, R15, R22, R26 ;  /* 0x000000160f1a7223 */ /* 0x020fe4000000001a */
[----:B------:R-:W2:Y:S02]  /*04c0*/  LDG.E.U8 R22, desc[UR6][R8.64+-0x3] ;  /* 0xfffffd0608167981 */ /* 0x000ea4000c1e1100 */
[--C-:B------:R-:W-:Y:S01]  /*04d0*/  @P1 IMAD.MOV.U32 R4, RZ, RZ, R26.reuse ;  /* 0x000000ffff041224 */ /* 0x100fe200078e001a */
[----:B------:R-:W-:Y:S01]  /*04e0*/  @P4 MOV R2, R26 ;  /* 0x0000001a00024202 */ /* 0x000fe20000000f00 */
[----:B------:R-:W-:Y:S01]  /*04f0*/  @P2 IMAD.MOV.U32 R5, RZ, RZ, R26 ;  /* 0x000000ffff052224 */ /* 0x000fe200078e001a */
[----:B---3--:R-:W-:Y:S02]  /*0500*/  I2FP.F32.U32 R26, R23 ;  /* 0x00000017001a7245 */ /* 0x008fe40000201000 */
[----:B------:R-:W3:Y:S01]  /*0510*/  LDG.E.U8 R23, desc[UR6][R8.64+-0x2] ;  /* 0xfffffe0608177981 */ /* 0x000ee2000c1e1100 */
[----:B------:R-:W-:Y:S01]  /*0520*/  @P3 MOV R28, R2 ;  /* 0x00000002001c3202 */ /* 0x000fe20000000f00 */
[----:B------:R-:W-:Y:S01]  /*0530*/  @P4 IMAD.MOV.U32 R28, RZ, RZ, R4 ;  /* 0x000000ffff1c4224 */ /* 0x000fe200078e0004 */
[----:B------:R-:W-:Y:S01]  /*0540*/  ISETP.EQ.AND P2, PT, R24, 0x18, PT ;  /* 0x000000181800780c */ /* 0x000fe20003f42270 */
[----:B------:R-:W-:-:S04]  /*0550*/  @P1 IMAD.MOV.U32 R28, RZ, RZ, R5 ;  /* 0x000000ffff1c1224 */ /* 0x000fc800078e0005 */
[----:B------:R-:W-:-:S04]  /*0560*/  FFMA R26, R15, R26, R28 ;  /* 0x0000001a0f1a7223 */ /* 0x000fc8000000001c */
[--C-:B------:R-:W-:Y:S01]  /*0570*/  @P4 IMAD.MOV.U32 R4, RZ, RZ, R26.reuse ;  /* 0x000000ffff044224 */ /* 0x100fe200078e001a */
[----:B------:R-:W-:Y:S01]  /*0580*/  @P3 MOV R2, R26 ;  /* 0x0000001a00023202 */ /* 0x000fe20000000f00 */
[----:B------:R-:W-:Y:S01]  /*0590*/  @P1 IMAD.MOV.U32 R5, RZ, RZ, R26 ;  /* 0x000000ffff051224 */ /* 0x000fe200078e001a */
[----:B----4-:R-:W-:Y:S02]  /*05a0*/  I2FP.F32.U32 R26, R21 ;  /* 0x00000015001a7245 */ /* 0x010fe40000201000 */
[----:B------:R-:W4:Y:S01]  /*05b0*/  LDG.E.U8 R21, desc[UR6][R8.64+-0x1] ;  /* 0xffffff0608157981 */ /* 0x000f22000c1e1100 */
        /* <DEDUP_REMOVED lines=8> */
[----:B------:R-:W-:Y:S02]  /*0640*/  I2FP.F32.U32 R20, R20 ;  /* 0x0000001400147245 */ /* 0x000fe40000201000 */
[----:B------:R-:W-:Y:S01]  /*0650*/  @P1 MOV R26, R2 ;  /* 0x00000002001a1202 */ /* 0x000fe20000000f00 */
[----:B------:R-:W-:Y:S01]  /*0660*/  @P2 IMAD.MOV.U32 R26, RZ, RZ, R4 ;  /* 0x000000ffff1a2224 */ /* 0x000fe200078e0004 */
[----:B------:R-:W-:Y:S01]  /*0670*/  ISETP.EQ.AND P4, PT, R24, 0x10, PT ;  /* 0x000000101800780c */ /* 0x000fe20003f82270 */
[----:B------:R-:W-:-:S04]  /*0680*/  @P3 IMAD.MOV.U32 R26, RZ, RZ, R5 ;  /* 0x000000ffff1a3224 */ /* 0x000fc800078e0005 */
[----:B------:R-:W-:Y:S02]  /*0690*/  FFMA R26, R15, R20, R26 ;  /* 0x000000140f1a7223 */ /* 0x000fe4000000001a */
[----:B------:R-:W4:Y:S02]  /*06a0*/  LDG.E.U8 R20, desc[UR6][R8.64] ;  /* 0x0000000608147981 */ /* 0x000f24000c1e1100 */
[--C-:B------:R-:W-:Y:S01]  /*06b0*/  @P2 IMAD.MOV.U32 R4, RZ, RZ, R26.reuse ;  /* 0x000000ffff042224 */ /* 0x100fe200078e001a */
[----:B------:R-:W-:Y:S01]  /*06c0*/  @P1 MOV R2, R26 ;  /* 0x0000001a00021202 */ /* 0x000fe20000000f00 */
[----:B------:R-:W-:-:S03]  /*06d0*/  @P3 IMAD.MOV.U32 R5, RZ, RZ, R26 ;  /* 0x000000ffff053224 */ /* 0x000fc600078e001a */
[----:B------:R-:W-:Y:S01]  /*06e0*/  @P4 MOV R26, R2 ;  /* 0x00000002001a4202 */ /* 0x000fe20000000f00 */
[----:B------:R-:W-:Y:S02]  /*06f0*/  @P1 IMAD.MOV.U32 R26, RZ, RZ, R4 ;  /* 0x000000ffff1a1224 */ /* 0x000fe400078e0004 */
[----:B------:R-:W-:Y:S01]  /*0700*/  @P2 IMAD.MOV.U32 R26, RZ, RZ, R5 ;  /* 0x000000ffff1a2224 */ /* 0x000fe200078e0005 */
[----:B------:R-:W-:Y:S02]  /*0710*/  ISETP.EQ.AND P3, PT, R24, 0xc, PT ;  /* 0x0000000c1800780c */ /* 0x000fe40003f62270 */
[----:B--2---:R-:W-:-:S05]  /*0720*/  I2FP.F32.U32 R22, R22 ;  /* 0x0000001600167245 */ /* 0x004fca0000201000 */
[----:B------:R-:W-:Y:S02]  /*0730*/  FFMA R26, R15, R22, R26 ;  /* 0x000000160f1a7223 */ /* 0x000fe4000000001a */
[----:B------:R-:W2:Y:S02]  /*0740*/  LDG.E.U8 R22, desc[UR6][R8.64+0x1] ;  /* 0x0000010608167981 */ /* 0x000ea4000c1e1100 */
[--C-:B------:R-:W-:Y:S01]  /*0750*/  @P1 IMAD.MOV.U32 R4, RZ, RZ, R26.reuse ;  /* 0x000000ffff041224 */ /* 0x100fe200078e001a */
[----:B------:R-:W-:Y:S01]  /*0760*/  @P4 MOV R2, R26 ;  /* 0x0000001a00024202 */ /* 0x000fe20000000f00 */
[----:B------:R-:W-:Y:S01]  /*0770*/  @P2 IMAD.MOV.U32 R5, RZ, RZ, R26 ;  /* 0x000000ffff052224 */ /* 0x000fe200078e001a */
[----:B---3--:R-:W-:Y:S02]  /*0780*/  I2FP.F32.U32 R26, R23 ;  /* 0x00000017001a7245 */ /* 0x008fe40000201000 */
[----:B------:R-:W3:Y:S01]  /*0790*/  LDG.E.U8 R23, desc[UR6][R8.64+0x2] ;  /* 0x0000020608177981 */ /* 0x000ee2000c1e1100 */
[----:B------:R-:W-:Y:S01]  /*07a0*/  @P3 MOV R28, R2 ;  /* 0x00000002001c3202 */ /* 0x000fe20000000f00 */
[----:B------:R-:W-:-:S02]  /*07b0*/  @P4 IMAD.MOV.U32 R28, RZ, RZ, R4 ;  /* 0x000000ffff1c4224 */ /* 0x000fc400078e0004 */
[----:B------:R-:W-:-:S04]  /*07c0*/  @P1 IMAD.MOV.U32 R28, RZ, RZ, R5 ;  /* 0x000000ffff1c1224 */ /* 0x000fc800078e0005 */
[----:B------:R-:W-:-:S04]  /*07d0*/  FFMA R26, R15, R26, R28 ;  /* 0x0000001a0f1a7223 */ /* 0x000fc8000000001c */
[--C-:B------:R-:W-:Y:S01]  /*07e0*/  @P4 IMAD.MOV.U32 R4, RZ, RZ, R26.reuse ;  /* 0x000000ffff044224 */ /* 0x100fe200078e001a */
[----:B------:R-:W-:Y:S01]  /*07f0*/  @P3 MOV R2, R26 ;  /* 0x0000001a00023202 */ /* 0x000fe20000000f00 */
[----:B------:R-:W-:Y:S01]  /*0800*/  @P1 IMAD.MOV.U32 R5, RZ, RZ, R26 ;  /* 0x000000ffff051224 */ /* 0x000fe200078e001a */
[----:B----4-:R-:W-:Y:S02]  /*0810*/  I2FP.F32.U32 R26, R21 ;  /* 0x00000015001a7245 */ /* 0x010fe40000201000 */
[----:B------:R-:W4:Y:S01]  /*0820*/  LDG.E.U8 R21, desc[UR6][R8.64+0x3] ;  /* 0x0000030608157981 */ /* 0x000f22000c1e1100 */
[C---:B------:R-:W-:Y:S02]  /*0830*/  ISETP.EQ.AND P2, PT, R24.reuse, 0x8, PT ;  /* 0x000000081800780c */ /* 0x040fe40003f42270 */
[----:B------:R-:W-:-:S11]  /*0840*/  ISETP.EQ.AND P1, PT, R24, 0x4, PT ;  /* 0x000000041800780c */ /* 0x000fd60003f22270 */
[----:B------:R-:W-:Y:S01]  /*0850*/  @P2 MOV R28, R2 ;  /* 0x00000002001c2202 */ /* 0x000fe20000000f00 */
[----:B------:R-:W-:Y:S02]  /*0860*/  @P3 IMAD.MOV.U32 R28, RZ, RZ, R4 ;  /* 0x000000ffff1c3224 */ /* 0x000fe400078e0004 */
        /* <DEDUP_REMOVED lines=8> */
[----:B------:R-:W-:Y:S01]  /*08f0*/  ISETP.EQ.AND P4, PT, R24, RZ, PT ;  /* 0x000000ff1800720c */ /* 0x000fe20003f82270 */
        /* <DEDUP_REMOVED lines=9> */
[----:B------:R-:W-:Y:S02]  /*0990*/  ISETP.EQ.AND P3, PT, R24, -0x4, PT ;  /* 0xfffffffc1800780c */ /* 0x000fe40003f62270 */
        /* <DEDUP_REMOVED lines=10> */
[----:B------:R-:W-:Y:S01]  /*0a40*/  @P1 IMAD.MOV.U32 R28, RZ, RZ, R5 ;  /* 0x000000ffff1c1224 */ /* 0x000fe200078e0005 */
[----:B------:R-:W-:-:S03]  /*0a50*/  ISETP.EQ.AND P2, PT, R24, -0x8, PT ;  /* 0xfffffff81800780c */ /* 0x000fc60003f42270 */
[----:B------:R-:W-:-:S04]  /*0a60*/  FFMA R26, R15, R26, R28 ;  /* 0x0000001a0f1a7223 */ /* 0x000fc8000000001c */
[--C-:B------:R-:W-:Y:S01]  /*0a70*/  @P4 IMAD.MOV.U32 R4, RZ, RZ, R26.reuse ;  /* 0x000000ffff044224 */ /* 0x100fe200078e001a */
[----:B------:R-:W-:Y:S01]  /*0a80*/  @P3 MOV R2, R26 ;  /* 0x0000001a00023202 */ /* 0x000fe20000000f00 */
[----:B------:R-:W-:Y:S01]  /*0a90*/  @P1 IMAD.MOV.U32 R5, RZ, RZ, R26 ;  /* 0x000000ffff051224 */ /* 0x000fe200078e001a */
[----:B----4-:R-:W-:Y:S02]  /*0aa0*/  I2FP.F32.U32 R26, R21 ;  /* 0x00000015001a7245 */ /* 0x010fe40000201000 */
[----:B------:R-:W4:Y:S01]  /*0ab0*/  LDG.E.U8 R21, desc[UR6][R8.64+0x7] ;  /* 0x0000070608157981 */ /* 0x000f22000c1e1100 */
[----:B------:R-:W-:Y:S01]  /*0ac0*/  @P2 MOV R28, R2 ;  /* 0x00000002001c2202 */ /* 0x000fe20000000f00 */
[----:B------:R-:W-:Y:S02]  /*0ad0*/  @P3 IMAD.MOV.U32 R28, RZ, RZ, R4 ;  /* 0x000000ffff1c3224 */ /* 0x000fe400078e0004 */
[----:B------:R-:W-:-:S04]  /*0ae0*/  @P4 IMAD.MOV.U32 R28, RZ, RZ, R5 ;  /* 0x000000ffff1c4224 */ /* 0x000fc800078e0005 */
[----:B------:R-:W-:Y:S02]  /*0af0*/  FFMA R27, R15, R26, R28 ;  /* 0x0000001a0f1b7223 */ /* 0x000fe4000000001c */
[----:B------:R0:W4:Y:S01]  /*0b00*/  LDG.E.U8 R26, desc[UR6][R8.64+0x8] ;  /* 0x00000806081a7981 */ /* 0x000122000c1e1100 */
[C---:B------:R-:W-:Y:S01]  /*0b10*/  ISETP.EQ.AND P1, PT, R24.reuse, -0xc, PT ;  /* 0xfffffff41800780c */ /* 0x040fe20003f22270 */
[--C-:B------:R-:W-:Y:S01]  /*0b20*/  @P3 IMAD.MOV.U32 R4, RZ, RZ, R27.reuse ;  /* 0x000000ffff043224 */ /* 0x100fe200078e001b */
[----:B------:R-:W-:Y:S01]  /*0b30*/  @P2 MOV R2, R27 ;  /* 0x0000001b00022202 */ /* 0x000fe20000000f00 */
[----:B------:R-:W-:Y:S01]  /*0b40*/  @P4 IMAD.MOV.U32 R5, RZ, RZ, R27 ;  /* 0x000000ffff054224 */ /* 0x000fe200078e001b */
[----:B------:R-:W-:-:S09]  /*0b50*/  ISETP.EQ.AND P4, PT, R24, -0x10, PT ;  /* 0xfffffff01800780c */ /* 0x000fd20003f82270 */
[----:B------:R-:W-:Y:S01]  /*0b60*/  @P1 MOV R28, R2 ;  /* 0x00000002001c1202 */ /* 0x000fe20000000f00 */
[----:B------:R-:W-:Y:S02]  /*0b70*/  @P2 IMAD.MOV.U32 R28, RZ, RZ, R4 ;  /* 0x000000ffff1c2224 */ /* 0x000fe400078e0004 */
[----:B------:R-:W-:Y:S01]  /*0b80*/  @P3 IMAD.MOV.U32 R28, RZ, RZ, R5 ;  /* 0x000000ffff1c3224 */ /* 0x000fe200078e0005 */
[----:B------:R-:W-:-:S05]  /*0b90*/  I2FP.F32.U32 R20, R20 ;  /* 0x0000001400147245 */ /* 0x000fca0000201000 */
[----:B------:R-:W-:-:S05]  /*0ba0*/  FFMA R20, R15, R20, R28 ;  /* 0x000000140f147223 */ /* 0x000fca000000001c */
[-C--:B------:R-:W-:Y:S01]  /*0bb0*/  @P1 MOV R2, R20.reuse ;  /* 0x0000001400021202 */ /* 0x080fe20000000f00 */
[----:B------:R-:W-:Y:S01]  /*0bc0*/  @P2 IMAD.MOV.U32 R4, RZ, RZ, R20 ;  /* 0x000000ffff042224 */ /* 0x000fe200078e0014 */
[----:B------:R-:W-:-:S03]  /*0bd0*/  @P3 MOV R5, R20 ;  /* 0x0000001400053202 */ /* 0x000fc60000000f00 */
[----:B0-----:R-:W-:Y:S02]  /*0be0*/  @P4 IMAD.MOV.U32 R8, RZ, RZ, R2 ;  /* 0x000000ffff084224 */ /* 0x001fe400078e0002 */
[----:B------:R-:W-:Y:S01]  /*0bf0*/  @P1 IMAD.MOV.U32 R8, RZ, RZ, R4 ;  /* 0x000000ffff081224 */ /* 0x000fe200078e0004 */
[C---:B------:R-:W-:Y:S01]  /*0c00*/  ISETP.EQ.AND P3, PT, R24.reuse, -0x14, PT ;  /* 0xffffffec1800780c */ /* 0x040fe20003f62270 */
[----:B------:R-:W-:Y:S01]  /*0c10*/  @P2 IMAD.MOV.U32 R8, RZ, RZ, R5 ;  /* 0x000000ffff082224 */ /* 0x000fe200078e0005 */
[----:B------:R-:W-:Y:S02]  /*0c20*/  ISETP.EQ.AND P5, PT, R24, -0x1c, PT ;  /* 0xffffffe41800780c */ /* 0x000fe40003fa2270 */
[----:B------:R-:W-:Y:S01]  /*0c30*/  IADD3 R25, PT, PT, R25, 0x10, RZ ;  /* 0x0000001019197810 */ /* 0x000fe20007ffe0ff */
[----:B------:R-:W-:Y:S01]  /*0c40*/  VIADD R19, R19, 0x10 ;  /* 0x0000001013137836 */ /* 0x000fe20000000000 */
[----:B--2---:R-:W-:-:S05]  /*0c50*/  I2FP.F32.U32 R22, R22 ;  /* 0x0000001600167245 */ /* 0x004fca0000201000 */
[----:B------:R-:W-:-:S05]  /*0c60*/  FFMA R22, R15, R22, R8 ;  /* 0x000000160f167223 */ /* 0x000fca0000000008 */
[-C--:B------:R-:W-:Y:S01]  /*0c70*/  @P4 MOV R2, R22.reuse ;  /* 0x0000001600024202 */ /* 0x080fe20000000f00 */
[----:B------:R-:W-:Y:S01]  /*0c80*/  @P1 IMAD.MOV.U32 R4, RZ, RZ, R22 ;  /* 0x000000ffff041224 */ /* 0x000fe200078e0016 */
[----:B------:R-:W-:Y:S02]  /*0c90*/  @P2 MOV R5, R22 ;  /* 0x0000001600052202 */ /* 0x000fe40000000f00 */
[----:B---3--:R-:W-:Y:S01]  /*0ca0*/  I2FP.F32.U32 R8, R23 ;  /* 0x0000001700087245 */ /* 0x008fe20000201000 */
[----:B------:R-:W-:Y:S02]  /*0cb0*/  @P3 IMAD.MOV.U32 R20, RZ, RZ, R2 ;  /* 0x000000ffff143224 */ /* 0x000fe400078e0002 */
[----:B------:R-:W-:Y:S01]  /*0cc0*/  @P4 IMAD.MOV.U32 R20, RZ, RZ, R4 ;  /* 0x000000ffff144224 */ /* 0x000fe200078e0004 */
[----:B------:R-:W-:Y:S01]  /*0cd0*/  ISETP.EQ.AND P2, PT, R24, -0x18, PT ;  /* 0xffffffe81800780c */ /* 0x000fe20003f42270 */
[----:B------:R-:W-:-:S04]  /*0ce0*/  @P1 IMAD.MOV.U32 R20, RZ, RZ, R5 ;  /* 0x000000ffff141224 */ /* 0x000fc800078e0005 */
[----:B------:R-:W-:-:S05]  /*0cf0*/  FFMA R8, R15, R8, R20 ;  /* 0x000000080f087223 */ /* 0x000fca0000000014 */
[-C--:B------:R-:W-:Y:S01]  /*0d00*/  @P3 MOV R2, R8.reuse ;  /* 0x0000000800023202 */ /* 0x080fe20000000f00 */
[----:B------:R-:W-:Y:S01]  /*0d10*/  @P4 IMAD.MOV.U32 R4, RZ, RZ, R8 ;  /* 0x000000ffff044224 */ /* 0x000fe200078e0008 */
[----:B------:R-:W-:Y:S02]  /*0d20*/  @P1 MOV R5, R8 ;  /* 0x0000000800051202 */ /* 0x000fe40000000f00 */
[----:B----4-:R-:W-:Y:S01]  /*0d30*/  I2FP.F32.U32 R8, R21 ;  /* 0x0000001500087245 */ /* 0x010fe20000201000 */
[----:B------:R-:W-:Y:S02]  /*0d40*/  @P2 IMAD.MOV.U32 R20, RZ, RZ, R2 ;  /* 0x000000ffff142224 */ /* 0x000fe400078e0002 */
[----:B------:R-:W-:Y:S02]  /*0d50*/  @P3 IMAD.MOV.U32 R20, RZ, RZ, R4 ;  /* 0x000000ffff143224 */ /* 0x000fe400078e0004 */
[----:B------:R-:W-:-:S04]  /*0d60*/  @P4 IMAD.MOV.U32 R20, RZ, RZ, R5 ;  /* 0x000000ffff144224 */ /* 0x000fc800078e0005 */
[----:B------:R-:W-:Y:S01]  /*0d70*/  FFMA R8, R15, R8, R20 ;  /* 0x000000080f087223 */ /* 0x000fe20000000014 */
[----:B------:R-:W-:-:S04]  /*0d80*/  ISETP.NE.AND P1, PT, R25, RZ, PT ;  /* 0x000000ff1900720c */ /* 0x000fc80003f25270 */
[-C--:B------:R-:W-:Y:S01]  /*0d90*/  @P2 MOV R2, R8.reuse ;  /* 0x0000000800022202 */ /* 0x080fe20000000f00 */
[----:B------:R-:W-:Y:S01]  /*0da0*/  @P3 IMAD.MOV.U32 R4, RZ, RZ, R8 ;  /* 0x000000ffff043224 */ /* 0x000fe200078e0008 */
[----:B------:R-:W-:Y:S02]  /*0db0*/  @P4 MOV R5, R8 ;  /* 0x0000000800054202 */ /* 0x000fe40000000f00 */
[----:B------:R-:W-:Y:S01]  /*0dc0*/  I2FP.F32.U32 R26, R26 ;  /* 0x0000001a001a7245 */ /* 0x000fe20000201000 */
[----:B------:R-:W-:Y:S02]  /*0dd0*/  @P5 IMAD.MOV.U32 R20, RZ, RZ, R2 ;  /* 0x000000ffff145224 */ /* 0x000fe400078e0002 */
[----:B------:R-:W-:Y:S02]  /*0de0*/  @P2 IMAD.MOV.U32 R20, RZ, RZ, R4 ;  /* 0x000000ffff142224 */ /* 0x000fe400078e0004 */
[----:B------:R-:W-:-:S04]  /*0df0*/  @P3 IMAD.MOV.U32 R20, RZ, RZ, R5 ;  /* 0x000000ffff143224 */ /* 0x000fc800078e0005 */
[----:B------:R-:W-:Y:S01]  /*0e00*/  FFMA R26, R15, R26, R20 ;  /* 0x0000001a0f1a7223 */ /* 0x000fe20000000014 */
[----:B------:R-:W-:-:S03]  /*0e10*/  VIADD R24, R24, 0x40 ;  /* 0x0000004018187836 */ /* 0x000fc60000000000 */
[--C-:B------:R-:W-:Y:S01]  /*0e20*/  @P5 IMAD.MOV.U32 R2, RZ, RZ, R26.reuse ;  /* 0x000000ffff025224 */ /* 0x100fe200078e001a */
[----:B------:R-:W-:Y:S01]  /*0e30*/  @P3 MOV R5, R26 ;  /* 0x0000001a00053202 */ /* 0x000fe20000000f00 */
[----:B------:R-:W-:Y:S01]  /*0e40*/  @P2 IMAD.MOV.U32 R4, RZ, RZ, R26 ;  /* 0x000000ffff042224 */ /* 0x000fe200078e001a */
[----:B------:R-:W-:Y:S06]  /*0e50*/  @P1 BRA `(.L_x_3) ;  /* 0xfffffff400541947 */ /* 0x000fec000383ffff */
[----:B------:R-:W-:-:S07]  /*0e60*/  MOV R20, R12 ;  /* 0x0000000c00147202 */ /* 0x000fce0000000f00 */
.L_x_2:
[----:B------:R-:W-:-:S13]  /*0e70*/  ISETP.NE.AND P1, PT, R16, RZ, PT ;  /* 0x000000ff1000720c */ /* 0x000fda0003f25270 */
[----:B------:R-:W-:Y:S05]  /*0e80*/  @!P1 BRA `(.L_x_4) ;  /* 0x0000000800f49947 */ /* 0x000fea0003800000 */
[----:B------:R-:W-:Y:S01]  /*0e90*/  VIADD R8, R16, 0xffffffff ;  /* 0xffffffff10087836 */ /* 0x000fe20000000000 */
[----:B------:R-:W-:-:S04]  /*0ea0*/  ISETP.NE.AND P1, PT, R14, RZ, PT ;  /* 0x000000ff0e00720c */ /* 0x000fc80003f25270 */
[----:B------:R-:W-:-:S13]  /*0eb0*/  ISETP.GE.U32.AND P2, PT, R8, 0x7, PT ;  /* 0x000000070800780c */ /* 0x000fda0003f46070 */
[----:B------:R-:W-:Y:S05]  /*0ec0*/  @!P2 BRA `(.L_x_5) ;  /* 0x000000040060a947 */ /* 0x000fea0003800000 */
[----:B------:R-:W0:Y:S01]  /*0ed0*/  LDCU.64 UR4, c[0x0][0x380] ;  /* 0x00007000ff0477ac */ /* 0x000e220008000a00 */
[----:B------:R-:W-:-:S05]  /*0ee0*/  IMAD.IADD R9, R17, 0x1, R20 ;  /* 0x0000000111097824 */ /* 0x000fca00078e0214 */
[----:B0-----:R-:W-:-:S04]  /*0ef0*/  IADD3 R8, P2, PT, R9, UR4, RZ ;  /* 0x0000000409087c10 */ /* 0x001fc8000ff5e0ff */
[----:B------:R-:W-:-:S05]  /*0f00*/  LEA.HI.X.SX32 R9, R9, UR5, 0x1, P2 ;  /* 0x0000000509097c11 */ /* 0x000fca00090f0eff */
[----:B------:R-:W2:Y:S04]  /*0f10*/  LDG.E.U8 R25, desc[UR6][R8.64] ;  /* 0x0000000608197981 */ /* 0x000ea8000c1e1100 */
[----:B------:R-:W3:Y:S04]  /*0f20*/  LDG.E.U8 R24, desc[UR6][R8.64+0x1] ;  /* 0x0000010608187981 */ /* 0x000ee8000c1e1100 */
[----:B------:R-:W4:Y:S04]  /*0f30*/  LDG.E.U8 R19, desc[UR6][R8.64+0x2] ;  /* 0x0000020608137981 */ /* 0x000f28000c1e1100 */
[----:B------:R-:W4:Y:S01]  /*0f40*/  LDG.E.U8 R21, desc[UR6][R8.64+0x3] ;  /* 0x0000030608157981 */ /* 0x000f22000c1e1100 */
[----:B------:R-:W-:-:S03]  /*0f50*/  SHF.L.U32 R22, R20, 0x2, RZ ;  /* 0x0000000214167819 */ /* 0x000fc600000006ff */
[----:B------:R-:W4:Y:S01]  /*0f60*/  LDG.E.U8 R23, desc[UR6][R8.64+0x4] ;  /* 0x0000040608177981 */ /* 0x000f22000c1e1100 */
[C---:B------:R-:W-:Y:S02]  /*0f70*/  ISETP.EQ.AND P5, PT, R22.reuse, RZ, PT ;  /* 0x000000ff1600720c */ /* 0x040fe40003fa2270 */
[C---:B------:R-:W-:Y:S02]  /*0f80*/  ISETP.EQ.AND P2, PT, R22.reuse, 0x4, PT ;  /* 0x000000041600780c */ /* 0x040fe40003f42270 */
[C---:B------:R-:W-:Y:S02]  /*0f90*/  ISETP.EQ.AND P3, PT, R22.reuse, 0x8, PT ;  /* 0x000000081600780c */ /* 0x040fe40003f62270 */
[----:B------:R-:W-:-:S07]  /*0fa0*/  ISETP.EQ.AND P4, PT, R22, -0x4, PT ;  /* 0xfffffffc1600780c */ /* 0x000fce0003f82270 */
[----:B------:R-:W-:Y:S02]  /*0fb0*/  @P5 IMAD.MOV.U32 R28, RZ, RZ, R2 ;  /* 0x000000ffff1c5224 */ /* 0x000fe400078e0002 */
[----:B------:R-:W-:Y:S02]  /*0fc0*/  @P2 IMAD.MOV.U32 R28, RZ, RZ, R4 ;  /* 0x000000ffff1c2224 */ /* 0x000fe400078e0004 */
[----:B------:R-:W-:Y:S02]  /*0fd0*/  @P3 MOV R28, R5 ;  /* 0x00000005001c3202 */ /* 0x000fe40000000f00 */
[----:B--2---:R-:W-:Y:S02]  /*0fe0*/  I2FP.F32.U32 R26, R25 ;  /* 0x00000019001a7245 */ /* 0x004fe40000201000 */
[----:B------:R-:W2:Y:S03]  /*0ff0*/  LDG.E.U8 R25, desc[UR6][R8.64+0x5] ;  /* 0x0000050608197981 */ /* 0x000ea6000c1e1100 */
[----:B-----5:R-:W-:-:S04]  /*1000*/  FFMA R26, R15, R26, R28 ;  /* 0x0000001a0f1a7223 */ /* 0x020fc8000000001c */
[--C-:B------:R-:W-:Y:S01]  /*1010*/  @P5 IMAD.MOV.U32 R2, RZ, RZ, R26.reuse ;  /* 0x000000ffff025224 */ /* 0x100fe200078e001a */
[----:B------:R-:W-:Y:S01]  /*1020*/  @P3 MOV R5, R26 ;  /* 0x0000001a00053202 */ /* 0x000fe20000000f00 */
[----:B------:R-:W-:Y:S02]  /*1030*/  @P2 IMAD.MOV.U32 R4, RZ, RZ, R26 ;  /* 0x000000ffff042224 */ /* 0x000fe400078e001a */
[----:B------:R-:W-:Y:S01]  /*1040*/  @P4 IMAD.MOV.U32 R26, RZ, RZ, R2 ;  /* 0x000000ffff1a4224 */ /* 0x000fe200078e0002 */
[----:B---3--:R-:W-:Y:S01]  /*1050*/  I2FP.F32.U32 R24, R24 ;  /* 0x0000001800187245 */ /* 0x008fe20000201000 */
[----:B------:R-:W-:Y:S01]  /*1060*/  @P5 IMAD.MOV.U32 R26, RZ, RZ, R4 ;  /* 0x000000ffff1a5224 */ /* 0x000fe200078e0004 */
[----:B------:R-:W-:-:S05]  /*1070*/  @P2 MOV R26, R5 ;  /* 0x00000005001a2202 */ /* 0x000fca0000000f00 */
[----:B------:R-:W-:Y:S02]  /*1080*/  FFMA R27, R15, R24, R26 ;  /* 0x000000180f1b7223 */ /* 0x000fe4000000001a */
[----:B------:R-:W3:Y:S04]  /*1090*/  LDG.E.U8 R24, desc[UR6][R8.64+0x6] ;  /* 0x0000060608187981 */ /* 0x000ee8000c1e1100 */
[----:B------:R0:W3:Y:S01]  /*10a0*/  LDG.E.U8 R26, desc[UR6][R8.64+0x7] ;  /* 0x00000706081a7981 */ /* 0x0000e2000c1e1100 */
[----:B------:R-:W-:Y:S01]  /*10b0*/  ISETP.EQ.AND P3, PT, R22, -0x8, PT ;  /* 0xfffffff81600780c */ /* 0x000fe20003f62270 */
[--C-:B------:R-:W-:Y:S01]  /*10c0*/  @P4 IMAD.MOV.U32 R2, RZ, RZ, R27.reuse ;  /* 0x000000ffff024224 */ /* 0x100fe200078e001b */
[----:B------:R-:W-:Y:S01]  /*10d0*/  @P2 MOV R5, R27 ;  /* 0x0000001b00052202 */ /* 0x000fe20000000f00 */
[----:B------:R-:W-:Y:S01]  /*10e0*/  @P5 IMAD.MOV.U32 R4, RZ, RZ, R27 ;  /* 0x000000ffff045224 */ /* 0x000fe200078e001b */
[----:B----4-:R-:W-:-:S02]  /*10f0*/  I2FP.F32.U32 R28, R19 ;  /* 0x00000013001c7245 */ /* 0x010fc40000201000 */
[----:B------:R-:W-:-:S07]  /*1100*/  ISETP.EQ.AND P2, PT, R22, -0xc, PT ;  /* 0xfffffff41600780c */ /* 0x000fce0003f42270 */
[----:B------:R-:W-:Y:S02]  /*1110*/  @P3 IMAD.MOV.U32 R27, RZ, RZ, R2 ;  /* 0x000000ffff1b3224 */ /* 0x000fe400078e0002 */
[----:B------:R-:W-:Y:S01]  /*1120*/  @P4 IMAD.MOV.U32 R27, RZ, RZ, R4 ;  /* 0x000000ffff1b4224 */ /* 0x000fe200078e0004 */
[----:B------:R-:W-:-:S05]  /*1130*/  @P5 MOV R27, R5 ;  /* 0x00000005001b5202 */ /* 0x000fca0000000f00 */
[----:B------:R-:W-:-:S04]  /*1140*/  FFMA R28, R15, R28, R27 ;  /* 0x0000001c0f1c7223 */ /* 0x000fc8000000001b */
[--C-:B------:R-:W-:Y:S02]  /*1150*/  @P3 IMAD.MOV.U32 R2, RZ, RZ, R28.reuse ;  /* 0x000000ffff023224 */ /* 0x100fe400078e001c */
[--C-:B------:R-:W-:Y:S02]  /*1160*/  @P4 IMAD.MOV.U32 R4, RZ, RZ, R28.reuse ;  /* 0x000000ffff044224 */ /* 0x100fe400078e001c */
[----:B------:R-:W-:Y:S01]  /*1170*/  @P5 IMAD.MOV.U32 R5, RZ, RZ, R28 ;  /* 0x000000ffff055224 */ /* 0x000fe200078e001c */
[----:B0-----:R-:W-:Y:S01]  /*1180*/  @P2 MOV R9, R2 ;  /* 0x0000000200092202 */ /* 0x001fe20000000f00 */
[----:B------:R-:W-:Y:S01]  /*1190*/  @P3 IMAD.MOV.U32 R9, RZ, RZ, R4 ;  /* 0x000000ffff093224 */ /* 0x000fe200078e0004 */
[----:B------:R-:W-:Y:S02]  /*11a0*/  I2FP.F32.U32 R8, R21 ;  /* 0x0000001500087245 */ /* 0x000fe40000201000 */
[----:B------:R-:W-:Y:S02]  /*11b0*/  @P4 MOV R9, R5 ;  /* 0x0000000500094202 */ /* 0x000fe40000000f00 */
[----:B------:R-:W-:-:S03]  /*11c0*/  ISETP.EQ.AND P5, PT, R22, -0x10, PT ;  /* 0xfffffff01600780c */ /* 0x000fc60003fa2270 */
[----:B------:R-:W-:-:S04]  /*11d0*/  FFMA R8, R15, R8, R9 ;  /* 0x000000080f087223 */ /* 0x000fc80000000009 */
[--C-:B------:R-:W-:Y:S02]  /*11e0*/  @P2 IMAD.MOV.U32 R2, RZ, RZ, R8.reuse ;  /* 0x000000ffff022224 */ /* 0x100fe400078e0008 */
[--C-:B------:R-:W-:Y:S02]  /*11f0*/  @P3 IMAD.MOV.U32 R4, RZ, RZ, R8.reuse ;  /* 0x000000ffff043224 */ /* 0x100fe400078e0008 */
[----:B------:R-:W-:Y:S02]  /*1200*/  @P4 IMAD.MOV.U32 R5, RZ, RZ, R8 ;  /* 0x000000ffff054224 */ /* 0x000fe400078e0008 */
[----:B------:R-:W-:Y:S01]  /*1210*/  @P5 MOV R28, R2 ;  /* 0x00000002001c5202 */ /* 0x000fe20000000f00 */
[----:B------:R-:W-:Y:S01]  /*1220*/  @P2 IMAD.MOV.U32 R28, RZ, RZ, R4 ;  /* 0x000000ffff1c2224 */ /* 0x000fe200078e0004 */
[----:B------:R-:W-:Y:S02]  /*1230*/  I2FP.F32.U32 R8, R23 ;  /* 0x0000001700087245 */ /* 0x000fe40000201000 */
[----:B------:R-:W-:-:S02]  /*1240*/  @P3 MOV R28, R5 ;  /* 0x00000005001c3202 */ /* 0x000fc40000000f00 */
[----:B------:R-:W-:-:S03]  /*1250*/  ISETP.EQ.AND P4, PT, R22, -0x14, PT ;  /* 0xffffffec1600780c */ /* 0x000fc60003f82270 */
[----:B------:R-:W-:-:S04]  /*1260*/  FFMA R8, R15, R8, R28 ;  /* 0x000000080f087223 */ /* 0x000fc8000000001c */
[--C-:B------:R-:W-:Y:S02]  /*1270*/  @P5 IMAD.MOV.U32 R2, RZ, RZ, R8.reuse ;  /* 0x000000ffff025224 */ /* 0x100fe400078e0008 */
[--C-:B------:R-:W-:Y:S02]  /*1280*/  @P2 IMAD.MOV.U32 R4, RZ, RZ, R8.reuse ;  /* 0x000000ffff042224 */ /* 0x100fe400078e0008 */
[----:B------:R-:W-:Y:S02]  /*1290*/  @P3 IMAD.MOV.U32 R5, RZ, RZ, R8 ;  /* 0x000000ffff053224 */ /* 0x000fe400078e0008 */
[----:B------:R-:W-:Y:S01]  /*12a0*/  @P4 MOV R28, R2 ;  /* 0x00000002001c4202 */ /* 0x000fe20000000f00 */
[----:B------:R-:W-:Y:S01]  /*12b0*/  @P5 IMAD.MOV.U32 R28, RZ, RZ, R4 ;  /* 0x000000ffff1c5224 */ /* 0x000fe200078e0004 */
[----:B------:R-:W-:Y:S02]  /*12c0*/  ISETP.EQ.AND P3, PT, R22, -0x18, PT ;  /* 0xffffffe81600780c */ /* 0x000fe40003f62270 */
[----:B------:R-:W-:Y:S01]  /*12d0*/  @P2 MOV R28, R5 ;  /* 0x00000005001c2202 */ /* 0x000fe20000000f00 */
[----:B------:R-:W-:Y:S01]  /*12e0*/  VIADD R20, R20, 0x8 ;  /* 0x0000000814147836 */ /* 0x000fe20000000000 */
[----:B--2---:R-:W-:-:S05]  /*12f0*/  I2FP.F32.U32 R8, R25 ;  /* 0x0000001900087245 */ /* 0x004fca0000201000 */
[----:B------:R-:W-:-:S04]  /*1300*/  FFMA R8, R15, R8, R28 ;  /* 0x000000080f087223 */ /* 0x000fc8000000001c */
[--C-:B------:R-:W-:Y:S02]  /*1310*/  @P4 IMAD.MOV.U32 R2, RZ, RZ, R8.reuse ;  /* 0x000000ffff024224 */ /* 0x100fe400078e0008 */
[--C-:B------:R-:W-:Y:S02]  /*1320*/  @P5 IMAD.MOV.U32 R4, RZ, RZ, R8.reuse ;  /* 0x000000ffff045224 */ /* 0x100fe400078e0008 */
[----:B------:R-:W-:Y:S01]  /*1330*/  @P2 IMAD.MOV.U32 R5, RZ, RZ, R8 ;  /* 0x000000ffff052224 */ /* 0x000fe200078e0008 */
[----:B------:R-:W-:Y:S01]  /*1340*/  @P3 MOV R28, R2 ;  /* 0x00000002001c3202 */ /* 0x000fe20000000f00 */
[----:B------:R-:W-:Y:S01]  /*1350*/  @P4 IMAD.MOV.U32 R28, RZ, RZ, R4 ;  /* 0x000000ffff1c4224 */ /* 0x000fe200078e0004 */
[----:B------:R-:W-:Y:S02]  /*1360*/  ISETP.EQ.AND P2, PT, R22, -0x1c, PT ;  /* 0xffffffe41600780c */ /* 0x000fe40003f42270 */
[----:B------:R-:W-:Y:S02]  /*1370*/  @P5 MOV R28, R5 ;  /* 0x00000005001c5202 */ /* 0x000fe40000000f00 */
[----:B---3--:R-:W-:-:S05]  /*1380*/  I2FP.F32.U32 R24, R24 ;  /* 0x0000001800187245 */ /* 0x008fca0000201000 */
[----:B------:R-:W-:-:S04]  /*1390*/  FFMA R24, R15, R24, R28 ;  /* 0x000000180f187223 */ /* 0x000fc8000000001c */
[--C-:B------:R-:W-:Y:S02]  /*13a0*/  @P3 IMAD.MOV.U32 R2, RZ, RZ, R24.reuse ;  /* 0x000000ffff023224 */ /* 0x100fe400078e0018 */
[--C-:B------:R-:W-:Y:S02]  /*13b0*/  @P4 IMAD.MOV.U32 R4, RZ, RZ, R24.reuse ;  /* 0x000000ffff044224 */ /* 0x100fe400078e0018 */
[----:B------:R-:W-:Y:S01]  /*13c0*/  @P5 IMAD.MOV.U32 R5, RZ, RZ, R24 ;  /* 0x000000ffff055224 */ /* 0x000fe200078e0018 */
[----:B------:R-:W-:Y:S01]  /*13d0*/  @P2 MOV R8, R2 ;  /* 0x0000000200082202 */ /* 0x000fe20000000f00 */
[----:B------:R-:W-:Y:S01]  /*13e0*/  @P3 IMAD.MOV.U32 R8, RZ, RZ, R4 ;  /* 0x000000ffff083224 */ /* 0x000fe200078e0004 */
[----:B------:R-:W-:Y:S02]  /*13f0*/  I2FP.F32.U32 R26, R26 ;  /* 0x0000001a001a7245 */ /* 0x000fe40000201000 */
[----:B------:R-:W-:-:S05]  /*1400*/  @P4 MOV R8, R5 ;  /* 0x0000000500084202 */ /* 0x000fca0000000f00 */
[----:B------:R-:W-:-:S04]  /*1410*/  FFMA R26, R15, R26, R8 ;  /* 0x0000001a0f1a7223 */ /* 0x000fc80000000008 */
[--C-:B------:R-:W-:Y:S01]  /*1420*/  @P2 IMAD.MOV.U32 R2, RZ, RZ, R26.reuse ;  /* 0x000000ffff022224 */ /* 0x100fe200078e001a */
[----:B------:R-:W-:Y:S01]  /*1430*/  @P4 MOV R5, R26 ;  /* 0x0000001a00054202 */ /* 0x000fe20000000f00 */
[----:B------:R-:W-:-:S07]  /*1440*/  @P3 IMAD.MOV.U32 R4, RZ, RZ, R26 ;  /* 0x000000ffff043224 */ /* 0x000fce00078e001a */
.L_x_5:
[----:B------:R-:W-:Y:S05]  /*1450*/  @!P1 BRA `(.L_x_4) ;  /* 0x0000000400809947 */ /* 0x000fea0003800000 */
[----:B------:R-:W-:-:S05]  /*1460*/  VIADD R8, R14, 0xffffffff ;  /* 0xffffffff0e087836 */ /* 0x000fca0000000000 */
[----:B------:R-:W-:-:S13]  /*1470*/  ISETP.GE.U32.AND P1, PT, R8, 0x3, PT ;  /* 0x000000030800780c */ /* 0x000fda0003f26070 */
[----:B------:R-:W-:Y:S05]  /*1480*/  @!P1 BRA `(.L_x_6) ;  /* 0x0000000000c09947 */ /* 0x000fea0003800000 */
[----:B------:R-:W0:Y:S01]  /*1490*/  LDCU.64 UR4, c[0x0][0x380] ;  /* 0x00007000ff0477ac */ /* 0x000e220008000a00 */
[----:B------:R-:W-:-:S04]  /*14a0*/  IADD3 R9, PT, PT, R17, R20, RZ ;  /* 0x0000001411097210 */ /* 0x000fc80007ffe0ff */
[----:B0-----:R-:W-:-:S04]  /*14b0*/  IADD3 R8, P1, PT, R9, UR4, RZ ;  /* 0x0000000409087c10 */ /* 0x001fc8000ff3e0ff */
[----:B------:R-:W-:-:S05]  /*14c0*/  LEA.HI.X.SX32 R9, R9, UR5, 0x1, P1 ;  /* 0x0000000509097c11 */ /* 0x000fca00088f0eff */
[----:B------:R-:W2:Y:S04]  /*14d0*/  LDG.E.U8 R23, desc[UR6][R8.64] ;  /* 0x0000000608177981 */ /* 0x000ea8000c1e1100 */
[----:B------:R-:W3:Y:S04]  /*14e0*/  LDG.E.U8 R25, desc[UR6][R8.64+0x1] ;  /* 0x0000010608197981 */ /* 0x000ee8000c1e1100 */
[----:B------:R-:W4:Y:S04]  /*14f0*/  LDG.E.U8 R19, desc[UR6][R8.64+0x2] ;  /* 0x0000020608137981 */ /* 0x000f28000c1e1100 */
[----:B------:R0:W4:Y:S01]  /*1500*/  LDG.E.U8 R21, desc[UR6][R8.64+0x3] ;  /* 0x0000030608157981 */ /* 0x000122000c1e1100 */
[----:B------:R-:W-:-:S02]  /*1510*/  IMAD.SHL.U32 R22, R20, 0x4, RZ ;  /* 0x0000000414167824 */ /* 0x000fc400078e00ff */
[----:B------:R-:W-:-:S03]  /*1520*/  VIADD R20, R20, 0x4 ;  /* 0x0000000414147836 */ /* 0x000fc60000000000 */
[C---:B------:R-:W-:Y:S02]  /*1530*/  ISETP.EQ.AND P1, PT, R22.reuse, RZ, PT ;  /* 0x000000ff1600720c */ /* 0x040fe40003f22270 */
[C---:B------:R-:W-:Y:S02]  /*1540*/  ISETP.EQ.AND P2, PT, R22.reuse, 0x4, PT ;  /* 0x000000041600780c */ /* 0x040fe40003f42270 */
[C---:B------:R-:W-:Y:S02]  /*1550*/  ISETP.EQ.AND P3, PT, R22.reuse, 0x8, PT ;  /* 0x000000081600780c */ /* 0x040fe40003f62270 */
[----:B------:R-:W-:-:S07]  /*1560*/  ISETP.EQ.AND P4, PT, R22, -0x4, PT ;  /* 0xfffffffc1600780c */ /* 0x000fce0003f82270 */
[----:B------:R-:W-:Y:S02]  /*1570*/  @P1 IMAD.MOV.U32 R24, RZ, RZ, R2 ;  /* 0x000000ffff181224 */ /* 0x000fe400078e0002 */
[----:B------:R-:W-:Y:S02]  /*1580*/  @P2 MOV R24, R4 ;  /* 0x0000000400182202 */ /* 0x000fe40000000f00 */
[----:B------:R-:W-:Y:S01]  /*1590*/  @P3 IMAD.MOV.U32 R24, RZ, RZ, R5 ;  /* 0x000000ffff183224 */ /* 0x000fe200078e0005 */
[----:B--2---:R-:W-:Y:S02]  /*15a0*/  I2FP.F32.U32 R23, R23 ;  /* 0x0000001700177245 */ /* 0x004fe40000201000 */
[----:B---3--:R-:W-:-:S03]  /*15b0*/  I2FP.F32.U32 R25, R25 ;  /* 0x0000001900197245 */ /* 0x008fc60000201000 */
[----:B-----5:R-:W-:-:S04]  /*15c0*/  FFMA R23, R15, R23, R24 ;  /* 0x000000170f177223 */ /* 0x020fc80000000018 */
[--C-:B------:R-:W-:Y:S01]  /*15d0*/  @P1 IMAD.MOV.U32 R2, RZ, RZ, R23.reuse ;  /* 0x000000ffff021224 */ /* 0x100fe200078e0017 */
[----:B------:R-:W-:Y:S01]  /*15e0*/  @P2 MOV R4, R23 ;  /* 0x0000001700042202 */ /* 0x000fe20000000f00 */
[----:B------:R-:W-:Y:S01]  /*15f0*/  @P3 IMAD.MOV.U32 R5, RZ, RZ, R23 ;  /* 0x000000ffff053224 */ /* 0x000fe200078e0017 */
[----:B------:R-:W-:Y:S01]  /*1600*/  ISETP.EQ.AND P3, PT, R22, -0x8, PT ;  /* 0xfffffff81600780c */ /* 0x000fe20003f62270 */
[----:B0-----:R-:W-:Y:S01]  /*1610*/  @P4 IMAD.MOV.U32 R8, RZ, RZ, R2 ;  /* 0x000000ffff084224 */ /* 0x001fe200078e0002 */
[----:B------:R-:W-:Y:S01]  /*1620*/  @P1 MOV R8, R4 ;  /* 0x0000000400081202 */ /* 0x000fe20000000f00 */
[----:B------:R-:W-:-:S04]  /*1630*/  @P2 IMAD.MOV.U32 R8, RZ, RZ, R5 ;  /* 0x000000ffff082224 */ /* 0x000fc800078e0005 */
[----:B------:R-:W-:-:S04]  /*1640*/  FFMA R8, R15, R25, R8 ;  /* 0x000000190f087223 */ /* 0x000fc80000000008 */
[--C-:B------:R-:W-:Y:S01]  /*1650*/  @P4 IMAD.MOV.U32 R2, RZ, RZ, R8.reuse ;  /* 0x000000ffff024224 */ /* 0x100fe200078e0008 */
[----:B------:R-:W-:Y:S01]  /*1660*/  @P1 MOV R4, R8 ;  /* 0x0000000800041202 */ /* 0x000fe20000000f00 */
[----:B------:R-:W-:Y:S01]  /*1670*/  @P2 IMAD.MOV.U32 R5, RZ, RZ, R8 ;  /* 0x000000ffff052224 */ /* 0x000fe200078e0008 */
[----:B----4-:R-:W-:Y:S01]  /*1680*/  I2FP.F32.U32 R8, R19 ;  /* 0x0000001300087245 */ /* 0x010fe20000201000 */
[----:B------:R-:W-:Y:S01]  /*1690*/  @P3 IMAD.MOV.U32 R24, RZ, RZ, R2 ;  /* 0x000000ffff183224 */ /* 0x000fe200078e0002 */
[----:B------:R-:W-:Y:S01]  /*16a0*/  @P4 MOV R24, R4 ;  /* 0x0000000400184202 */ /* 0x000fe20000000f00 */
[----:B------:R-:W-:Y:S01]  /*16b0*/  @P1 IMAD.MOV.U32 R24, RZ, RZ, R5 ;  /* 0x000000ffff181224 */ /* 0x000fe200078e0005 */
[----:B------:R-:W-:-:S03]  /*16c0*/  ISETP.EQ.AND P2, PT, R22, -0xc, PT ;  /* 0xfffffff41600780c */ /* 0x000fc60003f42270 */
[----:B------:R-:W-:-:S04]  /*16d0*/  FFMA R8, R15, R8, R24 ;  /* 0x000000080f087223 */ /* 0x000fc80000000018 */
[--C-:B------:R-:W-:Y:S01]  /*16e0*/  @P3 IMAD.MOV.U32 R2, RZ, RZ, R8.reuse ;  /* 0x000000ffff023224 */ /* 0x100fe200078e0008 */
[----:B------:R-:W-:Y:S01]  /*16f0*/  @P4 MOV R4, R8 ;  /* 0x0000000800044202 */ /* 0x000fe20000000f00 */
[----:B------:R-:W-:Y:S01]  /*1700*/  @P1 IMAD.MOV.U32 R5, RZ, RZ, R8 ;  /* 0x000000ffff051224 */ /* 0x000fe200078e0008 */
[----:B------:R-:W-:-:S03]  /*1710*/  I2FP.F32.U32 R8, R21 ;  /* 0x0000001500087245 */ /* 0x000fc60000201000 */
[----:B------:R-:W-:Y:S01]  /*1720*/  @P2 IMAD.MOV.U32 R22, RZ, RZ, R2 ;  /* 0x000000ffff162224 */ /* 0x000fe200078e0002 */
[----:B------:R-:W-:Y:S01]  /*1730*/  @P3 MOV R22, R4 ;  /* 0x0000000400163202 */ /* 0x000fe20000000f00 */
[----:B------:R-:W-:-:S04]  /*1740*/  @P4 IMAD.MOV.U32 R22, RZ, RZ, R5 ;  /* 0x000000ffff164224 */ /* 0x000fc800078e0005 */
[----:B------:R-:W-:-:S04]  /*1750*/  FFMA R8, R15, R8, R22 ;  /* 0x000000080f087223 */ /* 0x000fc80000000016 */
[--C-:B------:R-:W-:Y:S01]  /*1760*/  @P2 IMAD.MOV.U32 R2, RZ, RZ, R8.reuse ;  /* 0x000000ffff022224 */ /* 0x100fe200078e0008 */
[----:B------:R-:W-:Y:S01]  /*1770*/  @P3 MOV R4, R8 ;  /* 0x0000000800043202 */ /* 0x000fe20000000f00 */
[----:B------:R-:W-:-:S07]  /*1780*/  @P4 IMAD.MOV.U32 R5, RZ, RZ, R8 ;  /* 0x000000ffff054224 */ /* 0x000fce00078e0008 */
.L_x_6:
[----:B------:R-:W-:-:S13]  /*1790*/  ISETP.NE.AND P1, PT, R11, RZ, PT ;  /* 0x000000ff0b00720c */ /* 0x000fda0003f25270 */
[----:B------:R-:W-:Y:S05]  /*17a0*/  @!P1 BRA `(.L_x_4) ;  /* 0x0000000000ac9947 */ /* 0x000fea0003800000 */
[----:B------:R-:W0:Y:S01]  /*17b0*/  LDCU.64 UR4, c[0x0][0x380] ;  /* 0x00007000ff0477ac */ /* 0x000e220008000a00 */
[----:B------:R-:W-:-:S04]  /*17c0*/  IADD3 R17, PT, PT, R17, R20, RZ ;  /* 0x0000001411117210 */ /* 0x000fc80007ffe0ff */
[----:B0-----:R-:W-:-:S04]  /*17d0*/  IADD3 R8, P1, PT, R17, UR4, RZ ;  /* 0x0000000411087c10 */ /* 0x001fc8000ff3e0ff */
[----:B------:R-:W-:-:S05]  /*17e0*/  LEA.HI.X.SX32 R9, R17, UR5, 0x1, P1 ;  /* 0x0000000511097c11 */ /* 0x000fca00088f0eff */
[----:B------:R-:W2:Y:S01]  /*17f0*/  LDG.E.U8 R17, desc[UR6][R8.64] ;  /* 0x0000000608117981 */ /* 0x000ea2000c1e1100 */
[----:B------:R-:W-:Y:S01]  /*1800*/  IMAD.SHL.U32 R21, R20, 0x4, RZ ;  /* 0x0000000414157824 */ /* 0x000fe200078e00ff */
[----:B------:R-:W-:-:S04]  /*1810*/  ISETP.NE.AND P3, PT, R11, 0x1, PT ;  /* 0x000000010b00780c */ /* 0x000fc80003f65270 */
[C---:B------:R-:W-:Y:S02]  /*1820*/  ISETP.EQ.AND P1, PT, R21.reuse, RZ, PT ;  /* 0x000000ff1500720c */ /* 0x040fe40003f22270 */
[C---:B------:R-:W-:Y:S02]  /*1830*/  ISETP.EQ.AND P2, PT, R21.reuse, 0x4, PT ;  /* 0x000000041500780c */ /* 0x040fe40003f42270 */
[----:B------:R-:W-:-:S09]  /*1840*/  ISETP.EQ.AND P4, PT, R21, 0x8, PT ;  /* 0x000000081500780c */ /* 0x000fd20003f82270 */
[----:B------:R-:W-:Y:S02]  /*1850*/  @P1 IMAD.MOV.U32 R22, RZ, RZ, R2 ;  /* 0x000000ffff161224 */ /* 0x000fe400078e0002 */
[----:B------:R-:W-:Y:S02]  /*1860*/  @P2 MOV R22, R4 ;  /* 0x0000000400162202 */ /* 0x000fe40000000f00 */
[----:B------:R-:W-:Y:S01]  /*1870*/  @P4 IMAD.MOV.U32 R22, RZ, RZ, R5 ;  /* 0x000000ffff164224 */ /* 0x000fe200078e0005 */
[----:B--2---:R-:W-:-:S05]  /*1880*/  I2FP.F32.U32 R20, R17 ;  /* 0x0000001100147245 */ /* 0x004fca0000201000 */
[----:B-----5:R-:W-:-:S04]  /*1890*/  FFMA R20, R15, R20, R22 ;  /* 0x000000140f147223 */ /* 0x020fc80000000016 */
[--C-:B------:R-:W-:Y:S01]  /*18a0*/  @P1 IMAD.MOV.U32 R2, RZ, RZ, R20.reuse ;  /* 0x000000ffff021224 */ /* 0x100fe200078e0014 */
[----:B------:R-:W-:Y:S01]  /*18b0*/  @P2 MOV R4, R20 ;  /* 0x0000001400042202 */ /* 0x000fe20000000f00 */
[----:B------:R-:W-:Y:S01]  /*18c0*/  @P4 IMAD.MOV.U32 R5, RZ, RZ, R20 ;  /* 0x000000ffff054224 */ /* 0x000fe200078e0014 */
[----:B------:R-:W-:Y:S06]  /*18d0*/  @!P3 BRA `(.L_x_4) ;  /* 0x000000000060b947 */ /* 0x000fec0003800000 */
[----:B------:R-:W2:Y:S01]  /*18e0*/  LDG.E.U8 R17, desc[UR6][R8.64+0x1] ;  /* 0x0000010608117981 */ /* 0x000ea2000c1e1100 */
[----:B------:R-:W-:-:S13]  /*18f0*/  ISETP.NE.AND P5, PT, R11, 0x2, PT ;  /* 0x000000020b00780c */ /* 0x000fda0003fa5270 */
[----:B------:R0:W3:Y:S01]  /*1900*/  @P5 LDG.E.U8 R19, desc[UR6][R8.64+0x2] ;  /* 0x0000020608135981 */ /* 0x0000e2000c1e1100 */
[C---:B------:R-:W-:Y:S02]  /*1910*/  ISETP.EQ.AND P6, PT, R21.reuse, -0x4, PT ;  /* 0xfffffffc1500780c */ /* 0x040fe40003fc2270 */
[C---:B------:R-:W-:Y:S02]  /*1920*/  ISETP.EQ.AND P4, PT, R21.reuse, -0x8, P5 ;  /* 0xfffffff81500780c */ /* 0x040fe40002f82270 */
[----:B------:R-:W-:-:S09]  /*1930*/  ISETP.EQ.AND P3, PT, R21, -0x4, P5 ;  /* 0xfffffffc1500780c */ /* 0x000fd20002f62270 */
[----:B------:R-:W-:Y:S01]  /*1940*/  @P6 IMAD.MOV.U32 R22, RZ, RZ, R2 ;  /* 0x000000ffff166224 */ /* 0x000fe200078e0002 */
[----:B------:R-:W-:Y:S01]  /*1950*/  @P1 MOV R22, R4 ;  /* 0x0000000400161202 */ /* 0x000fe20000000f00 */
[----:B------:R-:W-:Y:S01]  /*1960*/  @P2 IMAD.MOV.U32 R22, RZ, RZ, R5 ;  /* 0x000000ffff162224 */ /* 0x000fe200078e0005 */
[----:B--2---:R-:W-:-:S05]  /*1970*/  I2FP.F32.U32 R20, R17 ;  /* 0x0000001100147245 */ /* 0x004fca0000201000 */
[----:B------:R-:W-:-:S04]  /*1980*/  FFMA R20, R15, R20, R22 ;  /* 0x000000140f147223 */ /* 0x000fc80000000016 */
[--C-:B------:R-:W-:Y:S01]  /*1990*/  @P6 IMAD.MOV.U32 R2, RZ, RZ, R20.reuse ;  /* 0x000000ffff026224 */ /* 0x100fe200078e0014 */
[----:B------:R-:W-:Y:S01]  /*19a0*/  PLOP3.LUT P6, PT, PT, PT, PT, 0x8, 0x80 ;  /* 0x000000000080781c */ /* 0x000fe20003fce170 */
[----:B------:R-:W-:Y:S01]  /*19b0*/  @P2 IMAD.MOV.U32 R5, RZ, RZ, R20 ;  /* 0x000000ffff052224 */ /* 0x000fe200078e0014 */
[----:B------:R-:W-:Y:S01]  /*19c0*/  @P5 PLOP3.LUT P6, PT, P1, PT, PT, 0x80, 0x8 ;  /* 0x000000000008581c */ /* 0x000fe20000fcf070 */
[----:B0-----:R-:W-:Y:S01]  /*19d0*/  @P4 IMAD.MOV.U32 R9, RZ, RZ, R2 ;  /* 0x000000ffff094224 */ /* 0x001fe200078e0002 */
[----:B------:R-:W-:Y:S02]  /*19e0*/  @P1 MOV R4, R20 ;  /* 0x0000001400041202 */ /* 0x000fe40000000f00 */
[----:B---3--:R-:W-:Y:S02]  /*19f0*/  @P5 I2FP.F32.U32 R8, R19 ;  /* 0x0000001300085245 */ /* 0x008fe40000201000 */
[----:B------:R-:W-:-:S07]  /*1a00*/  @P3 MOV R9, R4 ;  /* 0x0000000400093202 */ /* 0x000fce0000000f00 */
[----:B------:R-:W-:-:S04]  /*1a10*/  @P6 IMAD.MOV.U32 R9, RZ, RZ, R5 ;  /* 0x000000ffff096224 */ /* 0x000fc800078e0005 */
[----:B------:R-:W-:-:S04]  /*1a20*/  @P5 FFMA R8, R15, R8, R9 ;  /* 0x000000080f085223 */ /* 0x000fc80000000009 */
[--C-:B------:R-:W-:Y:S01]  /*1a30*/  @P4 IMAD.MOV.U32 R2, RZ, RZ, R8.reuse ;  /* 0x000000ffff024224 */ /* 0x100fe200078e0008 */
[----:B------:R-:W-:Y:S01]  /*1a40*/  @P3 MOV R4, R8 ;  /* 0x0000000800043202 */ /* 0x000fe20000000f00 */
[----:B------:R-:W-:-:S07]  /*1a50*/  @P6 IMAD.MOV.U32 R5, RZ, RZ, R8 ;  /* 0x000000ffff056224 */ /* 0x000fce00078e0008 */
.L_x_4:
[----:B-----5:R-:W-:Y:S01]  /*1a60*/  FADD R18, R15, R18 ;  /* 0x000000120f127221 */ /* 0x020fe20000000000 */
[----:B------:R-:W-:Y:S06]  /*1a70*/  @P0 BRA `(.L_x_7) ;  /* 0xffffffe400f00947 */ /* 0x000fec000383ffff */
[----:B------:R-:W-:-:S04]  /*1a80*/  IABS R6, R7 ;  /* 0x0000000700067213 */ /* 0x000fc80000000000 */
[----:B------:R-:W-:-:S13]  /*1a90*/  ISETP.NE.AND P0, PT, R13, R6, PT ;  /* 0x000000060d00720c */ /* 0x000fda0003f05270 */
[----:B------:R-:W-:Y:S05]  /*1aa0*/  @!P0 BRA `(.L_x_0) ;  /* 0x0000000400d88947 */ /* 0x000fea0003800000 */
[----:B------:R-:W-:Y:S01]  /*1ab0*/  VIADD R13, R13, 0x1 ;  /* 0x000000010d0d7836 */ /* 0x000fe20000000000 */
[----:B------:R-:W-:Y:S06]  /*1ac0*/  BRA `(.L_x_8) ;  /* 0xffffffe400c87947 */ /* 0x000fec000383ffff */
.L_x_1:
[----:B------:R-:W-:Y:S01]  /*1ad0*/  IABS R8, R7 ;  /* 0x0000000700087213 */ /* 0x000fe20000000000 */
[----:B------:R-:W-:Y:S02]  /*1ae0*/  IMAD.MOV R11, RZ, RZ, -R7 ;  /* 0x000000ffff0b7224 */ /* 0x000fe400078e0a07 */
[----:B------:R-:W-:Y:S01]  /*1af0*/  IMAD.MOV.U32 R18, RZ, RZ, RZ ;  /* 0x000000ffff127224 */ /* 0x000fe200078e00ff */
[----:B------:R-:W-:-:S05]  /*1b00*/  IADD3 R8, PT, PT, R7, R8, RZ ;  /* 0x0000000807087210 */ /* 0x000fca0007ffe0ff */
[----:B------:R-:W-:-:S05]  /*1b10*/  VIADD R16, R8, 0x1 ;  /* 0x0000000108107836 */ /* 0x000fca0000000000 */
[C---:B------:R-:W-:Y:S02]  /*1b20*/  LOP3.LUT R9, R16.reuse, 0xf, RZ, 0xc0, !PT ;  /* 0x0000000f10097812 */ /* 0x040fe400078ec0ff */
[C---:B------:R-:W-:Y:S02]  /*1b30*/  LOP3.LUT R10, R16.reuse, 0x7, RZ, 0xc0, !PT ;  /* 0x00000007100a7812 */ /* 0x040fe400078ec0ff */
[----:B------:R-:W-:Y:S01]  /*1b40*/  LOP3.LUT R13, R16, 0xfffffff0, RZ, 0xc0, !PT ;  /* 0xfffffff0100d7812 */ /* 0x000fe200078ec0ff */
[----:B------:R-:W-:Y:S01]  /*1b50*/  VIADD R6, R9, 0xffffffff ;  /* 0xffffffff09067836 */ /* 0x000fe20000000000 */
[----:B------:R-:W-:Y:S02]  /*1b60*/  IADD3 R12, PT, PT, R10, -0x1, RZ ;  /* 0xffffffff0a0c7810 */ /* 0x000fe40007ffe0ff */
[----:B------:R-:W-:Y:S02]  /*1b70*/  LOP3.LUT R16, R16, 0x3, RZ, 0xc0, !PT ;  /* 0x0000000310107812 */ /* 0x000fe400078ec0ff */
[----:B------:R-:W-:-:S02]  /*1b80*/  ISETP.GE.U32.AND P1, PT, R12, 0x3, PT ;  /* 0x000000030c00780c */ /* 0x000fc40003f26070 */
[----:B------:R-:W-:Y:S02]  /*1b90*/  ISETP.GE.U32.AND P2, PT, R6, 0x7, PT ;  /* 0x000000070600780c */ /* 0x000fe40003f46070 */
[----:B------:R-:W-:-:S11]  /*1ba0*/  MOV R12, R11 ;  /* 0x0000000b000c7202 */ /* 0x000fd60000000f00 */
.L_x_14:
[----:B------:R-:W0:Y:S01]  /*1bb0*/  LDCU UR4, c[0x0][0x3a8] ;  /* 0x00007500ff0477ac */ /* 0x000e220008000800 */
[----:B------:R-:W-:Y:S01]  /*1bc0*/  ISETP.GE.U32.AND P3, PT, R8, 0xf, PT ;  /* 0x0000000f0800780c */ /* 0x000fe20003f66070 */
[----:B------:R-:W-:Y:S01]  /*1bd0*/  IMAD.IADD R6, R7, 0x1, R12 ;  /* 0x0000000107067824 */ /* 0x000fe200078e020c */
[----:B------:R-:W-:Y:S01]  /*1be0*/  IABS R15, R7 ;  /* 0x00000007000f7213 */ /* 0x000fe20000000000 */
[----:B------:R-:W-:Y:S01]  /*1bf0*/  IMAD.MOV.U32 R17, RZ, RZ, R11 ;  /* 0x000000ffff117224 */ /* 0x000fe200078e000b */
[----:B------:R-:W-:Y:S02]  /*1c00*/  ISETP.NE.AND P4, PT, R9, RZ, PT ;  /* 0x000000ff0900720c */ /* 0x000fe40003f85270 */
[----:B------:R-:W-:Y:S01]  /*1c10*/  ISETP.NE.AND P0, PT, R12, R15, PT ;  /* 0x0000000f0c00720c */ /* 0x000fe20003f05270 */
[----:B0-----:R-:W-:-:S06]  /*1c20*/  IMAD R6, R6, UR4, R7 ;  /* 0x0000000406067c24 */ /* 0x001fcc000f8e0207 */
[----:B------:R-:W-:Y:S06]  /*1c30*/  @!P3 BRA `(.L_x_9) ;  /* 0x0000000000a0b947 */ /* 0x000fec0003800000 */
[----:B------:R-:W-:-:S07]  /*1c40*/  MOV R17, R11 ;  /* 0x0000000b00117202 */ /* 0x000fce0000000f00 */
.L_x_10:
[----:B------:R-:W0:Y:S01]  /*1c50*/  LDC.64 R14, c[0x0][0x3a0] ;  /* 0x0000e800ff0e7b82 */ /* 0x000e220000000a00 */
[----:B------:R-:W-:-:S04]  /*1c60*/  IMAD.IADD R19, R6, 0x1, R17 ;  /* 0x0000000106137824 */ /* 0x000fc800078e0211 */
[----:B0-----:R-:W-:-:S05]  /*1c70*/  IMAD.WIDE R14, R19, 0x4, R14 ;  /* 0x00000004130e7825 */ /* 0x001fca00078e020e */
[----:B------:R-:W2:Y:S04]  /*1c80*/  LDG.E R21, desc[UR6][R14.64] ;  /* 0x000000060e157981 */ /* 0x000ea8000c1e1900 */
[----:B------:R-:W3:Y:S04]  /*1c90*/  LDG.E R27, desc[UR6][R14.64+0x4] ;  /* 0x000004060e1b7981 */ /* 0x000ee8000c1e1900 */
[----:B------:R-:W4:Y:S04]  /*1ca0*/  LDG.E R22, desc[UR6][R14.64+0x8] ;  /* 0x000008060e167981 */ /* 0x000f28000c1e1900 */
[----:B------:R-:W5:Y:S04]  /*1cb0*/  LDG.E R25, desc[UR6][R14.64+0xc] ;  /* 0x00000c060e197981 */ /* 0x000f68000c1e1900 */
[----:B------:R-:W5:Y:S04]  /*1cc0*/  LDG.E R24, desc[UR6][R14.64+0x10] ;  /* 0x000010060e187981 */ /* 0x000f68000c1e1900 */
[----:B------:R-:W5:Y:S04]  /*1cd0*/  LDG.E R23, desc[UR6][R14.64+0x14] ;  /* 0x000014060e177981 */ /* 0x000f68000c1e1900 */
[----:B------:R-:W5:Y:S04]  /*1ce0*/  LDG.E R20, desc[UR6][R14.64+0x18] ;  /* 0x000018060e147981 */ /* 0x000f68000c1e1900 */
[----:B------:R-:W5:Y:S01]  /*1cf0*/  LDG.E R19, desc[UR6][R14.64+0x1c] ;  /* 0x00001c060e137981 */ /* 0x000f62000c1e1900 */
[----:B--2---:R-:W-:-:S03]  /*1d00*/  FADD R18, R21, R18 ;  /* 0x0000001215127221 */ /* 0x004fc60000000000 */
[----:B------:R-:W2:Y:S01]  /*1d10*/  LDG.E R21, desc[UR6][R14.64+0x20] ;  /* 0x000020060e157981 */ /* 0x000ea2000c1e1900 */
[----:B---3--:R-:W-:-:S03]  /*1d20*/  FADD R27, R18, R27 ;  /* 0x0000001b121b7221 */ /* 0x008fc60000000000 */
[----:B------:R-:W3:Y:S01]  /*1d30*/  LDG.E R18, desc[UR6][R14.64+0x24] ;  /* 0x000024060e127981 */ /* 0x000ee2000c1e1900 */
[----:B----4-:R-:W-:-:S03]  /*1d40*/  FADD R26, R27, R22 ;  /* 0x000000161b1a7221 */ /* 0x010fc60000000000 */
[----:B------:R-:W4:Y:S01]  /*1d50*/  LDG.E R22, desc[UR6][R14.64+0x28] ;  /* 0x000028060e167981 */ /* 0x000f22000c1e1900 */
[----:B-----5:R-:W-:-:S03]  /*1d60*/  FADD R27, R26, R25 ;  /* 0x000000191a1b7221 */ /* 0x020fc60000000000 */
[----:B------:R-:W5:Y:S01]  /*1d70*/  LDG.E R25, desc[UR6][R14.64+0x2c] ;  /* 0x00002c060e197981 */ /* 0x000f62000c1e1900 */
[----:B------:R-:W-:-:S03]  /*1d80*/  FADD R26, R27, R24 ;  /* 0x000000181b1a7221 */ /* 0x000fc60000000000 */
[----:B------:R-:W5:Y:S01]  /*1d90*/  LDG.E R24, desc[UR6][R14.64+0x30] ;  /* 0x000030060e187981 */ /* 0x000f62000c1e1900 */
[----:B------:R-:W-:-:S03]  /*1da0*/  FADD R27, R26, R23 ;  /* 0x000000171a1b7221 */ /* 0x000fc60000000000 */
[----:B------:R-:W5:Y:S01]  /*1db0*/  LDG.E R23, desc[UR6][R14.64+0x34] ;  /* 0x000034060e177981 */ /* 0x000f62000c1e1900 */
[----:B------:R-:W-:-:S03]  /*1dc0*/  FADD R28, R27, R20 ;  /* 0x000000141b1c7221 */ /* 0x000fc60000000000 */
[----:B------:R-:W5:Y:S04]  /*1dd0*/  LDG.E R20, desc[UR6][R14.64+0x38] ;  /* 0x000038060e147981 */ /* 0x000f68000c1e1900 */
[----:B------:R-:W5:Y:S01]  /*1de0*/  LDG.E R26, desc[UR6][R14.64+0x3c] ;  /* 0x00003c060e1a7981 */ /* 0x000f62000c1e1900 */
[----:B------:R-:W-:Y:S01]  /*1df0*/  FADD R28, R28, R19 ;  /* 0x000000131c1c7221 */ /* 0x000fe20000000000 */
[----:B------:R-:W-:-:S03]  /*1e00*/  VIADD R17, R17, 0x10 ;  /* 0x0000001011117836 */ /* 0x000fc60000000000 */
[----:B--2---:R-:W-:-:S04]  /*1e10*/  FADD R21, R28, R21 ;  /* 0x000000151c157221 */ /* 0x004fc80000000000 */
[----:B---3--:R-:W-:Y:S01]  /*1e20*/  FADD R21, R21, R18 ;  /* 0x0000001215157221 */ /* 0x008fe20000000000 */
[----:B------:R-:W-:-:S03]  /*1e30*/  IADD3 R18, PT, PT, R7, R17, RZ ;  /* 0x0000001107127210 */ /* 0x000fc60007ffe0ff */
[----:B----4-:R-:W-:Y:S01]  /*1e40*/  FADD R22, R21, R22 ;  /* 0x0000001615167221 */ /* 0x010fe20000000000 */
[----:B------:R-:W-:-:S03]  /*1e50*/  ISETP.NE.AND P3, PT, R18, R13, PT ;  /* 0x0000000d1200720c */ /* 0x000fc60003f65270 */
[----:B-----5:R-:W-:-:S04]  /*1e60*/  FADD R25, R22, R25 ;  /* 0x0000001916197221 */ /* 0x020fc80000000000 */
[----:B------:R-:W-:-:S04]  /*1e70*/  FADD R24, R25, R24 ;  /* 0x0000001819187221 */ /* 0x000fc80000000000 */
[----:B------:R-:W-:-:S04]  /*1e80*/  FADD R23, R24, R23 ;  /* 0x0000001718177221 */ /* 0x000fc80000000000 */
[----:B------:R-:W-:-:S04]  /*1e90*/  FADD R23, R23, R20 ;  /* 0x0000001417177221 */ /* 0x000fc80000000000 */
[----:B------:R-:W-:Y:S01]  /*1ea0*/  FADD R18, R23, R26 ;  /* 0x0000001a17127221 */ /* 0x000fe20000000000 */
[----:B------:R-:W-:Y:S06]  /*1eb0*/  @P3 BRA `(.L_x_10) ;  /* 0xfffffffc00643947 */ /* 0x000fec000383ffff */
.L_x_9:
[----:B------:R-:W-:Y:S01]  /*1ec0*/  VIADD R12, R12, 0x1 ;  /* 0x000000010c0c7836 */ /* 0x000fe20000000000 */
[----:B------:R-:W-:Y:S06]  /*1ed0*/  @!P4 BRA `(.L_x_11) ;  /* 0x0000000000c8c947 */ /* 0x000fec0003800000 */
[----:B------:R-:W-:Y:S01]  /*1ee0*/  ISETP.NE.AND P3, PT, R10, RZ, PT ;  /* 0x000000ff0a00720c */ /* 0x000fe20003f65270 */
[----:B------:R-:W-:-:S12]  /*1ef0*/  @!P2 BRA `(.L_x_12) ;  /* 0x000000000050a947 */ /* 0x000fd80003800000 */
        /* <DEDUP_REMOVED lines=11> */
[----:B------:R-:W-:Y:S01]  /*1fb0*/  IADD3 R17, PT, PT, R17, 0x8, RZ ;  /* 0x0000000811117810 */ /* 0x000fe20007ffe0ff */
[----:B--2---:R-:W-:-:S04]  /*1fc0*/  FADD R23, R18, R23 ;  /* 0x0000001712177221 */ /* 0x004fc80000000000 */
[----:B---3--:R-:W-:-:S04]  /*1fd0*/  FADD R23, R23, R24 ;  /* 0x0000001817177221 */ /* 0x008fc80000000000 */
[----:B----4-:R-:W-:-:S04]  /*1fe0*/  FADD R23, R23, R26 ;  /* 0x0000001a17177221 */ /* 0x010fc80000000000 */
[----:B-----5:R-:W-:-:S04]  /*1ff0*/  FADD R28, R23, R28 ;  /* 0x0000001c171c7221 */ /* 0x020fc80000000000 */
[----:B------:R-:W-:-:S04]  /*2000*/  FADD R21, R28, R21 ;  /* 0x000000151c157221 */ /* 0x000fc80000000000 */
[----:B------:R-:W-:-:S04]  /*2010*/  FADD R20, R21, R20 ;  /* 0x0000001415147221 */ /* 0x000fc80000000000 */
[----:B------:R-:W-:-:S04]  /*2020*/  FADD R19, R20, R19 ;  /* 0x0000001314137221 */ /* 0x000fc80000000000 */
[----:B------:R-:W-:-:S07]  /*2030*/  FADD R18, R19, R22 ;  /* 0x0000001613127221 */ /* 0x000fce0000000000 */
.L_x_12:
[----:B------:R-:W-:Y:S05]  /*2040*/  @!P3 BRA `(.L_x_11) ;  /* 0x00000000006cb947 */ /* 0x000fea0003800000 */
        /* <DEDUP_REMOVED lines=8> */
[----:B------:R-:W5:Y:S01]  /*20d0*/  LDG.E R24, desc[UR6][R14.64+0xc] ;  /* 0x00000c060e187981 */ /* 0x000f62000c1e1900 */
[----:B------:R-:W-:-:S02]  /*20e0*/  VIADD R17, R17, 0x4 ;  /* 0x0000000411117836 */ /* 0x000fc40000000000 */
[----:B--2---:R-:W-:-:S04]  /*20f0*/  FADD R19, R18, R19 ;  /* 0x0000001312137221 */ /* 0x004fc80000000000 */
[----:B---3--:R-:W-:-:S04]  /*2100*/  FADD R19, R19, R20 ;  /* 0x0000001413137221 */ /* 0x008fc80000000000 */
[----:B----4-:R-:W-:-:S04]  /*2110*/  FADD R19, R19, R22 ;  /* 0x0000001613137221 */ /* 0x010fc80000000000 */
[----:B-----5:R-:W-:-:S07]  /*2120*/  FADD R18, R19, R24 ;  /* 0x0000001813127221 */ /* 0x020fce0000000000 */
.L_x_13:
[----:B------:R-:W-:Y:S05]  /*2130*/  @!P3 BRA `(.L_x_11) ;  /* 0x000000000030b947 */ /* 0x000fea0003800000 */
[----:B------:R-:W0:Y:S01]  /*2140*/  LDC.64 R14, c[0x0][0x3a0] ;  /* 0x0000e800ff0e7b82 */ /* 0x000e220000000a00 */
[----:B------:R-:W-:-:S05]  /*2150*/  IADD3 R17, PT, PT, R6, R17, RZ ;  /* 0x0000001106117210 */ /* 0x000fca0007ffe0ff */
[----:B0-----:R-:W-:-:S05]  /*2160*/  IMAD.WIDE R14, R17, 0x4, R14 ;  /* 0x00000004110e7825 */ /* 0x001fca00078e020e */
[----:B------:R-:W2:Y:S01]  /*2170*/  LDG.E R17, desc[UR6][R14.64] ;  /* 0x000000060e117981 */ /* 0x000ea2000c1e1900 */
[----:B------:R-:W-:Y:S01]  /*2180*/  ISETP.NE.AND P3, PT, R16, 0x1, PT ;  /* 0x000000011000780c */ /* 0x000fe20003f65270 */
[----:B--2---:R-:W-:-:S12]  /*2190*/  FADD R18, R18, R17 ;  /* 0x0000001112127221 */ /* 0x004fd80000000000 */
[----:B------:R-:W-:Y:S05]  /*21a0*/  @!P3 BRA `(.L_x_11) ;  /* 0x000000000014b947 */ /* 0x000fea0003800000 */
[----:B------:R-:W-:Y:S01]  /*21b0*/  ISETP.NE.AND P3, PT, R16, 0x2, PT ;  /* 0x000000021000780c */ /* 0x000fe20003f65270 */
[----:B------:R-:W2:-:S12]  /*21c0*/  LDG.E R17, desc[UR6][R14.64+0x4] ;  /* 0x000004060e117981 */ /* 0x000e98000c1e1900 */
[----:B------:R-:W3:Y:S01]  /*21d0*/  @P3 LDG.E R19, desc[UR6][R14.64+0x8] ;  /* 0x000008060e133981 */ /* 0x000ee2000c1e1900 */
[----:B--2---:R-:W-:-:S04]  /*21e0*/  FADD R18, R18, R17 ;  /* 0x0000001112127221 */ /* 0x004fc80000000000 */
[----:B---3--:R-:W-:-:S07]  /*21f0*/  @P3 FADD R18, R18, R19 ;  /* 0x0000001312123221 */ /* 0x008fce0000000000 */
.L_x_11:
[----:B------:R-:W-:Y:S05]  /*2200*/  @P0 BRA `(.L_x_14) ;  /* 0xfffffff800680947 */ /* 0x000fea000383ffff */
.L_x_0:
[----:B------:R-:W0:Y:S01]  /*2210*/  LDC R9, c[0x0][0x398] ;  /* 0x0000e600ff097b82 */ /* 0x000e220000000800 */
[----:B------:R-:W1:Y:S02]  /*2220*/  LDCU UR4, c[0x0][0x390] ;  /* 0x00007200ff0477ac */ /* 0x000e640008000800 */
[----:B-1----:R-:W-:Y:S01]  /*2230*/  IMAD R10, R0, UR4, R3 ;  /* 0x00000004000a7c24 */ /* 0x002fe2000f8e0203 */
[----:B0-----:R-:W-:-:S13]  /*2240*/  ISETP.GE.AND P0, PT, R9, 0x1, PT ;  /* 0x000000010900780c */ /* 0x001fda0003f06270 */
[----:B------:R-:W-:Y:S05]  /*2250*/  @!P0 EXIT ;  /* 0x000000000000894d */ /* 0x000fea0003800000 */
[C---:B------:R-:W-:Y:S01]  /*2260*/  ISETP.GE.U32.AND P0, PT, R9.reuse, 0x8, PT ;  /* 0x000000080900780c */ /* 0x040fe20003f06070 */
[----:B------:R-:W-:Y:S01]  /*2270*/  IMAD R10, R10, R9, RZ ;  /* 0x000000090a0a7224 */ /* 0x000fe200078e02ff */
[----:B------:R-:W-:Y:S01]  /*2280*/  LOP3.LUT R16, R9, 0x7, RZ, 0xc0, !PT ;  /* 0x0000000709107812 */ /* 0x000fe200078ec0ff */
[----:B------:R-:W-:-:S10]  /*2290*/  IMAD.MOV.U32 R3, RZ, RZ, RZ ;  /* 0x000000ffff037224 */ /* 0x000fd400078e00ff */
[----:B------:R-:W-:Y:S05]  /*22a0*/  @!P0 BRA `(.L_x_15) ;  /* 0x0000000800f08947 */ /* 0x000fea0003800000 */
[----:B------:R-:W0:Y:S01]  /*22b0*/  LDC.64 R6, c[0x0][0x388] ;  /* 0x0000e200ff067b82 */ /* 0x000e220000000a00 */
[----:B------:R-:W-:Y:S01]  /*22c0*/  LOP3.LUT R3, R9, 0x7ffffff8, RZ, 0xc0, !PT ;  /* 0x7ffffff809037812 */ /* 0x000fe200078ec0ff */
[----:B------:R-:W-:Y:S01]  /*22d0*/  IMAD.MOV.U32 R14, RZ, RZ, 0x10 ;  /* 0x00000010ff0e7424 */ /* 0x000fe200078e00ff */
[----:B------:R-:W-:-:S03]  /*22e0*/  MOV R15, R10 ;  /* 0x0000000a000f7202 */ /* 0x000fc60000000f00 */
[----:B------:R-:W-:-:S07]  /*22f0*/  IMAD.MOV R11, RZ, RZ, -R3 ;  /* 0x000000ffff0b7224 */ /* 0x000fce00078e0a03 */
.L_x_32:
[C---:B------:R-:W-:Y:S01]  /*2300*/  ISETP.EQ.AND P0, PT, R14.reuse, 0x10, PT ;  /* 0x000000100e00780c */ /* 0x040fe20003f02270 */
[----:B-1----:R-:W1:Y:S01]  /*2310*/  MUFU.RCP R9, R18 ;  /* 0x0000001200097308 */ /* 0x002e620000001000 */
[C---:B------:R-:W-:Y:S01]  /*2320*/  ISETP.EQ.AND P1, PT, R14.reuse, 0x14, PT ;  /* 0x000000140e00780c */ /* 0x040fe20003f22270 */
[----:B------:R-:W-:Y:S01]  /*2330*/  BSSY.RECONVERGENT B2, `(.L_x_16) ;  /* 0x0000013000027945 */ /* 0x000fe20003800200 */
[----:B------:R-:W-:Y:S02]  /*2340*/  ISETP.EQ.AND P2, PT, R14, 0x18, PT ;  /* 0x000000180e00780c */ /* 0x000fe40003f42270 */
[----:B------:R-:W-:-:S07]  /*2350*/  SHF.R.S32.HI R20, RZ, 0x1f, R15 ;  /* 0x0000001fff147819 */ /* 0x000fce000001140f */
[----:B------:R-:W-:Y:S02]  /*2360*/  @P0 IMAD.MOV.U32 R13, RZ, RZ, R2 ;  /* 0x000000ffff0d0224 */ /* 0x000fe400078e0002 */
[----:B------:R-:W-:Y:S02]  /*2370*/  @P1 MOV R13, R4 ;  /* 0x00000004000d1202 */ /* 0x000fe40000000f00 */
[----:B------:R-:W-:Y:S02]  /*2380*/  @P2 IMAD.MOV.U32 R13, RZ, RZ, R5 ;  /* 0x000000ffff0d2224 */ /* 0x000fe400078e0005 */
[----:B-1----:R-:W-:Y:S01]  /*2390*/  FFMA R0, R9, -R18, 1 ;  /* 0x3f80000009007423 */ /* 0x002fe20000000812 */
[----:B0-----:R-:W-:Y:S01]  /*23a0*/  IADD3 R8, P1, P2, R15, 0x3, R6 ;  /* 0x000000030f087810 */ /* 0x001fe20007a3e006 */
[----:B------:R-:W0:Y:S02]  /*23b0*/  FCHK P0, R13, R18 ;  /* 0x000000120d007302 */ /* 0x000e240000000000 */
[----:B------:R-:W-:Y:S01]  /*23c0*/  FFMA R0, R9, R0, R9 ;  /* 0x0000000009007223 */ /* 0x000fe20000000009 */
[----:B------:R-:W-:-:S03]  /*23d0*/  IADD3.X R9, PT, PT, R20, R7, RZ, P1, P2 ;  /* 0x0000000714097210 */ /* 0x000fc60000fe44ff */
[----:B------:R-:W-:-:S04]  /*23e0*/  FFMA R17, R0, R13, RZ ;  /* 0x0000000d00117223 */ /* 0x000fc800000000ff */
[----:B------:R-:W-:-:S04]  /*23f0*/  FFMA R12, R17, -R18, R13 ;  /* 0x80000012110c7223 */ /* 0x000fc8000000000d */
[----:B------:R-:W-:Y:S01]  /*2400*/  FFMA R12, R0, R12, R17 ;  /* 0x0000000c000c7223 */ /* 0x000fe20000000011 */
[----:B0-----:R-:W-:Y:S06]  /*2410*/  @!P0 BRA `(.L_x_17) ;  /* 0x0000000000108947 */ /* 0x001fec0003800000 */
[----:B------:R-:W-:Y:S01]  /*2420*/  IMAD.MOV.U32 R0, RZ, RZ, R13 ;  /* 0x000000ffff007224 */ /* 0x000fe200078e000d */
[----:B------:R-:W-:-:S07]  /*2430*/  MOV R12, 0x2450 ;  /* 0x00002450000c7802 */ /* 0x000fce0000000f00 */
[----:B------:R-:W-:Y:S05]  /*2440*/  CALL.REL.NOINC `($__internal_0_$__cuda_sm3x_div_rn_noftz_f32_slowpath) ;  /* 0x0000001400587944 */ /* 0x000fea0003c00000 */
[----:B------:R-:W-:-:S07]  /*2450*/  MOV R12, R0 ;  /* 0x00000000000c7202 */ /* 0x000fce0000000f00 */
.L_x_17:
[----:B------:R-:W-:Y:S05]  /*2460*/  BSYNC.RECONVERGENT B2 ;  /* 0x0000000000027941 */ /* 0x000fea0003800200 */
.L_x_16:
[C---:B------:R-:W-:Y:S01]  /*2470*/  ISETP.EQ.AND P0, PT, R14.reuse, 0xc, PT ;  /* 0x0000000c0e00780c */ /* 0x040fe20003f02270 */
[----:B------:R-:W0:Y:S01]  /*2480*/  F2I.U32.TRUNC.NTZ R13, R12 ;  /* 0x0000000c000d7305 */ /* 0x000e22000020f000 */
[C---:B------:R-:W-:Y:S01]  /*2490*/  ISETP.EQ.AND P1, PT, R14.reuse, 0x10, PT ;  /* 0x000000100e00780c */ /* 0x040fe20003f22270 */
[----:B------:R-:W-:Y:S01]  /*24a0*/  BSSY.RECONVERGENT B2, `(.L_x_18) ;  /* 0x0000012000027945 */ /* 0x000fe20003800200 */
[----:B------:R-:W-:-:S05]  /*24b0*/  ISETP.EQ.AND P2, PT, R14, 0x14, PT ;  /* 0x000000140e00780c */ /* 0x000fca0003f42270 */
[----:B------:R-:W1:Y:S04]  /*24c0*/  MUFU.RCP R19, R18 ;  /* 0x0000001200137308 */ /* 0x000e680000001000 */
[----:B------:R-:W-:Y:S02]  /*24d0*/  @P0 IMAD.MOV.U32 R17, RZ, RZ, R2 ;  /* 0x000000ffff110224 */ /* 0x000fe400078e0002 */
[----:B------:R-:W-:Y:S01]  /*24e0*/  @P1 IMAD.MOV.U32 R17, RZ, RZ, R4 ;  /* 0x000000ffff111224 */ /* 0x000fe200078e0004 */
[----:B0-----:R0:W-:Y:S01]  /*24f0*/  STG.E.U8 desc[UR6][R8.64+-0x3], R13 ;  /* 0xfffffd0d08007986 */ /* 0x0011e2000c101106 */
[----:B------:R-:W-:-:S04]  /*2500*/  @P2 MOV R17, R5 ;  /* 0x0000000500112202 */ /* 0x000fc80000000f00 */
[----:B------:R-:W2:Y:S01]  /*2510*/  FCHK P0, R17, R18 ;  /* 0x0000001211007302 */ /* 0x000ea20000000000 */
[----:B-1----:R-:W-:-:S04]  /*2520*/  FFMA R0, R19, -R18, 1 ;  /* 0x3f80000013007423 */ /* 0x002fc80000000812 */
[----:B------:R-:W-:-:S04]  /*2530*/  FFMA R0, R19, R0, R19 ;  /* 0x0000000013007223 */ /* 0x000fc80000000013 */
[----:B------:R-:W-:-:S04]  /*2540*/  FFMA R12, R0, R17, RZ ;  /* 0x00000011000c7223 */ /* 0x000fc800000000ff */
[----:B------:R-:W-:-:S04]  /*2550*/  FFMA R19, R12, -R18, R17 ;  /* 0x800000120c137223 */ /* 0x000fc80000000011 */
[----:B------:R-:W-:Y:S01]  /*2560*/  FFMA R12, R0, R19, R12 ;  /* 0x00000013000c7223 */ /* 0x000fe2000000000c */
[----:B0-2---:R-:W-:Y:S06]  /*2570*/  @!P0 BRA `(.L_x_19) ;  /* 0x0000000000108947 */ /* 0x005fec0003800000 */
[----:B------:R-:W-:Y:S01]  /*2580*/  IMAD.MOV.U32 R0, RZ, RZ, R17 ;  /* 0x000000ffff007224 */ /* 0x000fe200078e0011 */
[----:B------:R-:W-:-:S07]  /*2590*/  MOV R12, 0x25b0 ;  /* 0x000025b0000c7802 */ /* 0x000fce0000000f00 */
[----:B------:R-:W-:Y:S05]  /*25a0*/  CALL.REL.NOINC `($__internal_0_$__cuda_sm3x_div_rn_noftz_f32_slowpath) ;  /* 0x0000001400007944 */ /* 0x000fea0003c00000 */
[----:B------:R-:W-:-:S07]  /*25b0*/  IMAD.MOV.U32 R12, RZ, RZ, R0 ;  /* 0x000000ffff0c7224 */ /* 0x000fce00078e0000 */
.L_x_19:
[----:B------:R-:W-:Y:S05]  /*25c0*/  BSYNC.RECONVERGENT B2 ;  /* 0x0000000000027941 */ /* 0x000fea0003800200 */
.L_x_18:
[C---:B------:R-:W-:Y:S01]  /*25d0*/  ISETP.EQ.AND P0, PT, R14.reuse, 0x8, PT ;  /* 0x000000080e00780c */ /* 0x040fe20003f02270 */
[----:B------:R-:W0:Y:S01]  /*25e0*/  F2I.U32.TRUNC.NTZ R13, R12 ;  /* 0x0000000c000d7305 */ /* 0x000e22000020f000 */
[C---:B------:R-:W-:Y:S01]  /*25f0*/  ISETP.EQ.AND P1, PT, R14.reuse, 0xc, PT ;  /* 0x0000000c0e00780c */ /* 0x040fe20003f22270 */
[----:B------:R-:W-:Y:S01]  /*2600*/  BSSY.RECONVERGENT B2, `(.L_x_20) ;  /* 0x0000012000027945 */ /* 0x000fe20003800200 */
[----:B------:R-:W-:-:S05]  /*2610*/  ISETP.EQ.AND P2, PT, R14, 0x10, PT ;  /* 0x000000100e00780c */ /* 0x000fca0003f42270 */
[----:B------:R-:W1:Y:S04]  /*2620*/  MUFU.RCP R19, R18 ;  /* 0x0000001200137308 */ /* 0x000e680000001000 */
[----:B------:R-:W-:Y:S02]  /*2630*/  @P0 MOV R17, R2 ;  /* 0x0000000200110202 */ /* 0x000fe40000000f00 */
[----:B------:R-:W-:Y:S01]  /*2640*/  @P1 IMAD.MOV.U32 R17, RZ, RZ, R4 ;  /* 0x000000ffff111224 */ /* 0x000fe200078e0004 */
[----:B0-----:R0:W-:Y:S01]  /*2650*/  STG.E.U8 desc[UR6][R8.64+-0x2], R13 ;  /* 0xfffffe0d08007986 */ /* 0x0011e2000c101106 */
[----:B------:R-:W-:-:S04]  /*2660*/  @P2 IMAD.MOV.U32 R17, RZ, RZ, R5 ;  /* 0x000000ffff112224 */ /* 0x000fc800078e0005 */
[----:B------:R-:W2:Y:S01]  /*2670*/  FCHK P0, R17, R18 ;  /* 0x0000001211007302 */ /* 0x000ea20000000000 */
[----:B-1----:R-:W-:-:S04]  /*2680*/  FFMA R0, R19, -R18, 1 ;  /* 0x3f80000013007423 */ /* 0x002fc80000000812 */
[----:B------:R-:W-:-:S04]  /*2690*/  FFMA R0, R19, R0, R19 ;  /* 0x0000000013007223 */ /* 0x000fc80000000013 */
[----:B------:R-:W-:-:S04]  /*26a0*/  FFMA R12, R0, R17, RZ ;  /* 0x00000011000c7223 */ /* 0x000fc800000000ff */
[----:B------:R-:W-:-:S04]  /*26b0*/  FFMA R19, R12, -R18, R17 ;  /* 0x800000120c137223 */ /* 0x000fc80000000011 */
[----:B------:R-:W-:Y:S01]  /*26c0*/  FFMA R12, R0, R19, R12 ;  /* 0x00000013000c7223 */ /* 0x000fe2000000000c */
[----:B0-2---:R-:W-:Y:S06]  /*26d0*/  @!P0 BRA `(.L_x_21) ;  /* 0x0000000000108947 */ /* 0x005fec0003800000 */
[----:B------:R-:W-:Y:S02]  /*26e0*/  MOV R0, R17 ;  /* 0x0000001100007202 */ /* 0x000fe40000000f00 */
[----:B------:R-:W-:-:S07]  /*26f0*/  MOV R12, 0x2710 ;  /* 0x00002710000c7802 */ /* 0x000fce0000000f00 */
[----:B------:R-:W-:Y:S05]  /*2700*/  CALL.REL.NOINC `($__internal_0_$__cuda_sm3x_div_rn_noftz_f32_slowpath) ;  /* 0x0000001000a87944 */ /* 0x000fea0003c00000 */
[----:B------:R-:W-:-:S07]  /*2710*/  IMAD.MOV.U32 R12, RZ, RZ, R0 ;  /* 0x000000ffff0c7224 */ /* 0x000fce00078e0000 */
.L_x_21:
[----:B------:R-:W-:Y:S05]  /*2720*/  BSYNC.RECONVERGENT B2 ;  /* 0x0000000000027941 */ /* 0x000fea0003800200 */
.L_x_20:
        /* <DEDUP_REMOVED lines=20> */
[----:B------:R-:W-:-:S07]  /*2870*/  MOV R12, R0 ;  /* 0x00000000000c7202 */ /* 0x000fce0000000f00 */
.L_x_23:
[----:B------:R-:W-:Y:S05]  /*2880*/  BSYNC.RECONVERGENT B2 ;  /* 0x0000000000027941 */ /* 0x000fea0003800200 */
.L_x_22:
[C---:B------:R-:W-:Y:S01]  /*2890*/  ISETP.EQ.AND P0, PT, R14.reuse, RZ, PT ;  /* 0x000000ff0e00720c */ /* 0x040fe20003f02270 */
[----:B------:R-:W0:Y:S01]  /*28a0*/  F2I.U32.TRUNC.NTZ R13, R12 ;  /* 0x0000000c000d7305 */ /* 0x000e22000020f000 */
[C---:B------:R-:W-:Y:S01]  /*28b0*/  ISETP.EQ.AND P1, PT, R14.reuse, 0x4, PT ;  /* 0x000000040e00780c */ /* 0x040fe20003f22270 */
[----:B------:R-:W-:Y:S01]  /*28c0*/  BSSY.RECONVERGENT B2, `(.L_x_24) ;  /* 0x0000012000027945 */ /* 0x000fe20003800200 */
[----:B------:R-:W-:-:S05]  /*28d0*/  ISETP.EQ.AND P2, PT, R14, 0x8, PT ;  /* 0x000000080e00780c */ /* 0x000fca0003f42270 */
[----:B------:R-:W1:Y:S04]  /*28e0*/  MUFU.RCP R19, R18 ;  /* 0x0000001200137308 */ /* 0x000e680000001000 */
[----:B------:R-:W-:Y:S02]  /*28f0*/  @P0 IMAD.MOV.U32 R17, RZ, RZ, R2 ;  /* 0x000000ffff110224 */ /* 0x000fe400078e0002 */
[----:B------:R-:W-:Y:S01]  /*2900*/  @P1 MOV R17, R4 ;  /* 0x0000000400111202 */ /* 0x000fe20000000f00 */
        /* <DEDUP_REMOVED lines=13> */
.L_x_25:
[----:B------:R-:W-:Y:S05]  /*29e0*/  BSYNC.RECONVERGENT B2 ;  /* 0x0000000000027941 */ /* 0x000fea0003800200 */
.L_x_24:
[C---:B------:R-:W-:Y:S01]  /*29f0*/  ISETP.EQ.AND P0, PT, R14.reuse, -0x4, PT ;  /* 0xfffffffc0e00780c */ /* 0x040fe20003f02270 */
[----:B------:R-:W0:Y:S01]  /*2a00*/  F2I.U32.TRUNC.NTZ R13, R12 ;  /* 0x0000000c000d7305 */ /* 0x000e22000020f000 */
[C---:B------:R-:W-:Y:S01]  /*2a10*/  ISETP.EQ.AND P1, PT, R14.reuse, RZ, PT ;  /* 0x000000ff0e00720c */ /* 0x040fe20003f22270 */
        /* <DEDUP_REMOVED lines=18> */
.L_x_27:
[----:B------:R-:W-:Y:S05]  /*2b40*/  BSYNC.RECONVERGENT B2 ;  /* 0x0000000000027941 */ /* 0x000fea0003800200 */
.L_x_26:
[C---:B------:R-:W-:Y:S01]  /*2b50*/  ISETP.EQ.AND P0, PT, R14.reuse, -0x8, PT ;  /* 0xfffffff80e00780c */ /* 0x040fe20003f02270 */
[----:B------:R-:W0:Y:S01]  /*2b60*/  F2I.U32.TRUNC.NTZ R13, R12 ;  /* 0x0000000c000d7305 */ /* 0x000e22000020f000 */
[C---:B------:R-:W-:Y:S01]  /*2b70*/  ISETP.EQ.AND P1, PT, R14.reuse, -0x4, PT ;  /* 0xfffffffc0e00780c */ /* 0x040fe20003f22270 */
[----:B------:R-:W-:Y:S01]  /*2b80*/  BSSY.RECONVERGENT B2, `(.L_x_28) ;  /* 0x0000012000027945 */ /* 0x000fe20003800200 */
[----:B------:R-:W-:-:S05]  /*2b90*/  ISETP.EQ.AND P2, PT, R14, RZ, PT ;  /* 0x000000ff0e00720c */ /* 0x000fca0003f42270 */
        /* <DEDUP_REMOVED lines=16> */
.L_x_29:
[----:B------:R-:W-:Y:S05]  /*2ca0*/  BSYNC.RECONVERGENT B2 ;  /* 0x0000000000027941 */ /* 0x000fea0003800200 */
.L_x_28:
[C---:B------:R-:W-:Y:S01]  /*2cb0*/  ISETP.EQ.AND P0, PT, R14.reuse, -0xc, PT ;  /* 0xfffffff40e00780c */ /* 0x040fe20003f02270 */
[----:B------:R-:W0:Y:S01]  /*2cc0*/  F2I.U32.TRUNC.NTZ R13, R12 ;  /* 0x0000000c000d7305 */ /* 0x000e22000020f000 */
[C---:B------:R-:W-:Y:S01]  /*2cd0*/  ISETP.EQ.AND P1, PT, R14.reuse, -0x8, PT ;  /* 0xfffffff80e00780c */ /* 0x040fe20003f22270 */
[----:B------:R-:W-:Y:S01]  /*2ce0*/  BSSY.RECONVERGENT B2, `(.L_x_30) ;  /* 0x0000011000027945 */ /* 0x000fe20003800200 */
[----:B------:R-:W-:-:S05]  /*2cf0*/  ISETP.EQ.AND P2, PT, R14, -0x4, PT ;  /* 0xfffffffc0e00780c */ /* 0x000fca0003f42270 */
        /* <DEDUP_REMOVED lines=15> */
.L_x_31:
[----:B------:R-:W-:Y:S05]  /*2df0*/  BSYNC.RECONVERGENT B2 ;  /* 0x0000000000027941 */ /* 0x000fea0003800200 */
.L_x_30:
[----:B------:R-:W0:Y:S01]  /*2e00*/  F2I.U32.TRUNC.NTZ R13, R0 ;  /* 0x00000000000d7305 */ /* 0x000e22000020f000 */
[----:B------:R-:W-:Y:S01]  /*2e10*/  IADD3 R11, PT, PT, R11, 0x8, RZ ;  /* 0x000000080b0b7810 */ /* 0x000fe20007ffe0ff */
[----:B------:R-:W-:Y:S01]  /*2e20*/  VIADD R14, R14, 0x20 ;  /* 0x000000200e0e7836 */ /* 0x000fe20000000000 */
[----:B------:R-:W-:Y:S02]  /*2e30*/  IADD3 R15, PT, PT, R15, 0x8, RZ ;  /* 0x000000080f0f7810 */ /* 0x000fe40007ffe0ff */
[----:B------:R-:W-:Y:S01]  /*2e40*/  ISETP.NE.AND P0, PT, R11, RZ, PT ;  /* 0x000000ff0b00720c */ /* 0x000fe20003f05270 */
[----:B0-----:R1:W-:-:S12]  /*2e50*/  STG.E.U8 desc[UR6][R8.64+0x4], R13 ;  /* 0x0000040d08007986 */ /* 0x0013d8000c101106 */
[----:B------:R-:W-:Y:S05]  /*2e60*/  @P0 BRA `(.L_x_32) ;  /* 0xfffffff400240947 */ /* 0x000fea000383ffff */
.L_x_15:
[----:B------:R-:W-:-:S13]  /*2e70*/  ISETP.NE.AND P0, PT, R16, RZ, PT ;  /* 0x000000ff1000720c */ /* 0x000fda0003f05270 */
[----:B------:R-:W-:Y:S05]  /*2e80*/  @!P0 EXIT ;  /* 0x000000000000894d */ /* 0x000fea0003800000 */
[----:B------:R-:W0:Y:S01]  /*2e90*/  LDCU UR4, c[0x0][0x398] ;  /* 0x00007300ff0477ac */ /* 0x000e220008000800 */
[----:B------:R-:W-:Y:S01]  /*2ea0*/  ISETP.GE.U32.AND P0, PT, R16, 0x4, PT ;  /* 0x000000041000780c */ /* 0x000fe20003f06070 */
[----:B0-----:R-:W-:-:S12]  /*2eb0*/  ULOP3.LUT UR4, UR4, 0x3, URZ, 0xc0, !UPT ;  /* 0x0000000304047892 */ /* 0x001fd8000f8ec0ff */
[----:B------:R-:W-:Y:S05]  /*2ec0*/  @!P0 BRA `(.L_x_33) ;  /* 0x0000000400708947 */ /* 0x000fea0003800000 */
[----:B-1----:R-:W-:Y:S01]  /*2ed0*/  IMAD.SHL.U32 R8, R3, 0x4, RZ ;  /* 0x0000000403087824 */ /* 0x002fe200078e00ff */
[----:B------:R-:W0:Y:S01]  /*2ee0*/  MUFU.RCP R9, R18 ;  /* 0x0000001200097308 */ /* 0x000e220000001000 */
[----:B------:R-:W-:Y:S03]  /*2ef0*/  BSSY.RECONVERGENT B2, `(.L_x_34) ;  /* 0x0000011000027945 */ /* 0x000fe60003800200 */
[C---:B------:R-:W-:Y:S02]  /*2f00*/  ISETP.EQ.AND P0, PT, R8.reuse, RZ, PT ;  /* 0x000000ff0800720c */ /* 0x040fe40003f02270 */
[C---:B------:R-:W-:Y:S02]  /*2f10*/  ISETP.EQ.AND P1, PT, R8.reuse, 0x4, PT ;  /* 0x000000040800780c */ /* 0x040fe40003f22270 */
[----:B------:R-:W-:-:S09]  /*2f20*/  ISETP.EQ.AND P2, PT, R8, 0x8, PT ;  /* 0x000000080800780c */ /* 0x000fd20003f42270 */
[----:B------:R-:W-:Y:S01]  /*2f30*/  @P0 MOV R7, R2 ;  /* 0x0000000200070202 */ /* 0x000fe20000000f00 */
[C---:B0-----:R-:W-:Y:S01]  /*2f40*/  FFMA R0, R9.reuse, -R18, 1 ;  /* 0x3f80000009007423 */ /* 0x041fe20000000812 */
[----:B------:R-:W-:Y:S02]  /*2f50*/  @P1 IMAD.MOV.U32 R7, RZ, RZ, R4 ;  /* 0x000000ffff071224 */ /* 0x000fe400078e0004 */
[----:B------:R-:W-:Y:S01]  /*2f60*/  @P2 MOV R7, R5 ;  /* 0x0000000500072202 */ /* 0x000fe20000000f00 */
[----:B------:R-:W-:-:S03]  /*2f70*/  FFMA R0, R9, R0, R9 ;  /* 0x0000000009007223 */ /* 0x000fc60000000009 */
[----:B------:R-:W0:Y:S01]  /*2f80*/  FCHK P0, R7, R18 ;  /* 0x0000001207007302 */ /* 0x000e220000000000 */
[----:B------:R-:W-:-:S04]  /*2f90*/  FFMA R6, R0, R7, RZ ;  /* 0x0000000700067223 */ /* 0x000fc800000000ff */
[----:B------:R-:W-:-:S04]  /*2fa0*/  FFMA R9, R6, -R18, R7 ;  /* 0x8000001206097223 */ /* 0x000fc80000000007 */
[----:B------:R-:W-:Y:S01]  /*2fb0*/  FFMA R0, R0, R9, R6 ;  /* 0x0000000900007223 */ /* 0x000fe20000000006 */
[----:B0-----:R-:W-:Y:S06]  /*2fc0*/  @!P0 BRA `(.L_x_35) ;  /* 0x00000000000c8947 */ /* 0x001fec0003800000 */
[----:B------:R-:W-:Y:S01]  /*2fd0*/  IMAD.MOV.U32 R0, RZ, RZ, R7 ;  /* 0x000000ffff007224 */ /* 0x000fe200078e0007 */
[----:B------:R-:W-:-:S07]  /*2fe0*/  MOV R12, 0x3000 ;  /* 0x00003000000c7802 */ /* 0x000fce0000000f00 */
[----:B------:R-:W-:Y:S05]  /*2ff0*/  CALL.REL.NOINC `($__internal_0_$__cuda_sm3x_div_rn_noftz_f32_slowpath) ;  /* 0x00000008006c7944 */ /* 0x000fea0003c00000 */
.L_x_35:
[----:B------:R-:W-:Y:S05]  /*3000*/  BSYNC.RECONVERGENT B2 ;  /* 0x0000000000027941 */ /* 0x000fea0003800200 */
.L_x_34:
[----:B------:R-:W0:Y:S01]  /*3010*/  LDCU.64 UR8, c[0x0][0x388] ;  /* 0x00007100ff0877ac */ /* 0x000e220008000a00 */
[C---:B------:R-:W-:Y:S01]  /*3020*/  ISETP.EQ.AND P0, PT, R8.reuse, -0x4, PT ;  /* 0xfffffffc0800780c */ /* 0x040fe20003f02270 */
[----:B------:R-:W1:Y:S01]  /*3030*/  F2I.U32.TRUNC.NTZ R9, R0 ;  /* 0x0000000000097305 */ /* 0x000e62000020f000 */
[C---:B------:R-:W-:Y:S01]  /*3040*/  ISETP.EQ.AND P2, PT, R8.reuse, RZ, PT ;  /* 0x000000ff0800720c */ /* 0x040fe20003f42270 */
[----:B------:R-:W-:Y:S01]  /*3050*/  BSSY.RECONVERGENT B2, `(.L_x_36) ;  /* 0x0000015000027945 */ /* 0x000fe20003800200 */
[----:B------:R-:W-:Y:S02]  /*3060*/  ISETP.EQ.AND P3, PT, R8, 0x4, PT ;  /* 0x000000040800780c */ /* 0x000fe40003f62270 */
[----:B------:R-:W-:-:S03]  /*3070*/  IADD3 R7, PT, PT, R10, R3, RZ ;  /* 0x000000030a077210 */ /* 0x000fc60007ffe0ff */
[----:B------:R-:W2:Y:S04]  /*3080*/  MUFU.RCP R13, R18 ;  /* 0x00000012000d7308 */ /* 0x000ea80000001000 */
[----:B------:R-:W-:Y:S02]  /*3090*/  @P0 IMAD.MOV.U32 R11, RZ, RZ, R2 ;  /* 0x000000ffff0b0224 */ /* 0x000fe400078e0002 */
[----:B------:R-:W-:Y:S02]  /*30a0*/  @P2 MOV R11, R4 ;  /* 0x00000004000b2202 */ /* 0x000fe40000000f00 */
[----:B0-----:R-:W-:Y:S01]  /*30b0*/  IADD3 R6, P1, PT, R7, UR8, RZ ;  /* 0x0000000807067c10 */ /* 0x001fe2000ff3e0ff */
[----:B------:R-:W-:-:S03]  /*30c0*/  @P3 IMAD.MOV.U32 R11, RZ, RZ, R5 ;  /* 0x000000ffff0b3224 */ /* 0x000fc600078e0005 */
[----:B------:R-:W-:Y:S01]  /*30d0*/  LEA.HI.X.SX32 R7, R7, UR9, 0x1, P1 ;  /* 0x0000000907077c11 */ /* 0x000fe200088f0eff */
[----:B------:R-:W0:Y:S04]  /*30e0*/  FCHK P0, R11, R18 ;  /* 0x000000120b007302 */ /* 0x000e280000000000 */
[----:B-1----:R1:W-:Y:S01]  /*30f0*/  STG.E.U8 desc[UR6][R6.64], R9 ;  /* 0x0000000906007986 */ /* 0x0023e2000c101106 */
[----:B--2---:R-:W-:-:S04]  /*3100*/  FFMA R0, R13, -R18, 1 ;  /* 0x3f8000000d007423 */ /* 0x004fc80000000812 */
[----:B------:R-:W-:-:S04]  /*3110*/  FFMA R0, R13, R0, R13 ;  /* 0x000000000d007223 */ /* 0x000fc8000000000d */
[----:B------:R-:W-:-:S04]  /*3120*/  FFMA R12, R0, R11, RZ ;  /* 0x0000000b000c7223 */ /* 0x000fc800000000ff */
[----:B------:R-:W-:-:S04]  /*3130*/  FFMA R13, R12, -R18, R11 ;  /* 0x800000120c0d7223 */ /* 0x000fc8000000000b */
[----:B------:R-:W-:Y:S01]  /*3140*/  FFMA R12, R0, R13, R12 ;  /* 0x0000000d000c7223 */ /* 0x000fe2000000000c */
[----:B01----:R-:W-:Y:S06]  /*3150*/  @!P0 BRA `(.L_x_37) ;  /* 0x0000000000108947 */ /* 0x003fec0003800000 */
[----:B------:R-:W-:Y:S02]  /*3160*/  MOV R0, R11 ;  /* 0x0000000b00007202 */ /* 0x000fe40000000f00 */
[----:B------:R-:W-:-:S07]  /*3170*/  MOV R12, 0x3190 ;  /* 0x00003190000c7802 */ /* 0x000fce0000000f00 */
[----:B------:R-:W-:Y:S05]  /*3180*/  CALL.REL.NOINC `($__internal_0_$__cuda_sm3x_div_rn_noftz_f32_slowpath) ;  /* 0x0000000800087944 */ /* 0x000fea0003c00000 */
[----:B------:R-:W-:-:S07]  /*3190*/  IMAD.MOV.U32 R12, RZ, RZ, R0 ;  /* 0x000000ffff0c7224 */ /* 0x000fce00078e0000 */
.L_x_37:
[----:B------:R-:W-:Y:S05]  /*31a0*/  BSYNC.RECONVERGENT B2 ;  /* 0x0000000000027941 */ /* 0x000fea0003800200 */
.L_x_36:
[C---:B------:R-:W-:Y:S01]  /*31b0*/  ISETP.EQ.AND P0, PT, R8.reuse, -0x8, PT ;  /* 0xfffffff80800780c */ /* 0x040fe20003f02270 */
[----:B------:R-:W0:Y:S01]  /*31c0*/  F2I.U32.TRUNC.NTZ R9, R12 ;  /* 0x0000000c00097305 */ /* 0x000e22000020f000 */
[C---:B------:R-:W-:Y:S01]  /*31d0*/  ISETP.EQ.AND P1, PT, R8.reuse, -0x4, PT ;  /* 0xfffffffc0800780c */ /* 0x040fe20003f22270 */
[----:B------:R-:W-:Y:S01]  /*31e0*/  BSSY.RECONVERGENT B2, `(.L_x_38) ;  /* 0x0000012000027945 */ /* 0x000fe20003800200 */
[----:B------:R-:W-:-:S05]  /*31f0*/  ISETP.EQ.AND P2, PT, R8, RZ, PT ;  /* 0x000000ff0800720c */ /* 0x000fca0003f42270 */
        /* <DEDUP_REMOVED lines=16> */
.L_x_39:
[----:B------:R-:W-:Y:S05]  /*3300*/  BSYNC.RECONVERGENT B2 ;  /* 0x0000000000027941 */ /* 0x000fea0003800200 */
.L_x_38:
[C---:B------:R-:W-:Y:S01]  /*3310*/  ISETP.EQ.AND P0, PT, R8.reuse, -0xc, PT ;  /* 0xfffffff40800780c */ /* 0x040fe20003f02270 */
[----:B------:R-:W0:Y:S01]  /*3320*/  F2I.U32.TRUNC.NTZ R9, R12 ;  /* 0x0000000c00097305 */ /* 0x000e22000020f000 */
[C---:B------:R-:W-:Y:S01]  /*3330*/  ISETP.EQ.AND P1, PT, R8.reuse, -0x8, PT ;  /* 0xfffffff80800780c */ /* 0x040fe20003f22270 */
[----:B------:R-:W-:Y:S01]  /*3340*/  BSSY.RECONVERGENT B2, `(.L_x_40) ;  /* 0x0000011000027945 */ /* 0x000fe20003800200 */
[----:B------:R-:W-:-:S05]  /*3350*/  ISETP.EQ.AND P2, PT, R8, -0x4, PT ;  /* 0xfffffffc0800780c */ /* 0x000fca0003f42270 */
        /* <DEDUP_REMOVED lines=15> */
.L_x_41:
[----:B------:R-:W-:Y:S05]  /*3450*/  BSYNC.RECONVERGENT B2 ;  /* 0x0000000000027941 */ /* 0x000fea0003800200 */
.L_x_40:
[----:B------:R-:W0:Y:S01]  /*3460*/  F2I.U32.TRUNC.NTZ R9, R0 ;  /* 0x0000000000097305 */ /* 0x000e22000020f000 */
[----:B------:R-:W-:Y:S01]  /*3470*/  VIADD R3, R3, 0x4 ;  /* 0x0000000403037836 */ /* 0x000fe20000000000 */
[----:B0-----:R0:W-:Y:S06]  /*3480*/  STG.E.U8 desc[UR6][R6.64+0x3], R9 ;  /* 0x0000030906007986 */ /* 0x0011ec000c101106 */
.L_x_33:
[----:B------:R-:W-:-:S13]  /*3490*/  ISETP.NE.AND P0, PT, RZ, UR4, PT ;  /* 0x00000004ff007c0c */ /* 0x000fda000bf05270 */
[----:B------:R-:W-:Y:S05]  /*34a0*/  @!P0 EXIT ;  /* 0x000000000000894d */ /* 0x000fea0003800000 */
[----:B------:R-:W-:-:S09]  /*34b0*/  UISETP.NE.AND UP0, UPT, UR4, 0x1, UPT ;  /* 0x000000010400788c */ /* 0x000fd2000bf05270 */
[----:B------:R-:W-:Y:S05]  /*34c0*/  BRA.U !UP0, `(.L_x_42) ;  /* 0x0000000108c07547 */ /* 0x000fea000b800000 */
[----:B0-----:R-:W-:Y:S01]  /*34d0*/  SHF.L.U32 R7, R3, 0x2, RZ ;  /* 0x0000000203077819 */ /* 0x001fe200000006ff */
[----:B------:R-:W0:Y:S01]  /*34e0*/  MUFU.RCP R11, R18 ;  /* 0x00000012000b7308 */ /* 0x000e220000001000 */
[----:B------:R-:W-:Y:S02]  /*34f0*/  BSSY.RECONVERGENT B2, `(.L_x_43) ;  /* 0x0000011000027945 */ /* 0x000fe40003800200 */
[C---:B------:R-:W-:Y:S02]  /*3500*/  ISETP.EQ.AND P0, PT, R7.reuse, RZ, PT ;  /* 0x000000ff0700720c */ /* 0x040fe40003f02270 */
[C---:B------:R-:W-:Y:S02]  /*3510*/  ISETP.EQ.AND P1, PT, R7.reuse, 0x4, PT ;  /* 0x000000040700780c */ /* 0x040fe40003f22270 */
[----:B------:R-:W-:-:S09]  /*3520*/  ISETP.EQ.AND P2, PT, R7, 0x8, PT ;  /* 0x000000080700780c */ /* 0x000fd20003f42270 */
[----:B-1----:R-:W-:Y:S02]  /*3530*/  @P0 IMAD.MOV.U32 R9, RZ, RZ, R2 ;  /* 0x000000ffff090224 */ /* 0x002fe400078e0002 */
[C---:B0-----:R-:W-:Y:S01]  /*3540*/  FFMA R0, R11.reuse, -R18, 1 ;  /* 0x3f8000000b007423 */ /* 0x041fe20000000812 */
[----:B------:R-:W-:Y:S01]  /*3550*/  @P1 MOV R9, R4 ;  /* 0x0000000400091202 */ /* 0x000fe20000000f00 */
[----:B------:R-:W-:Y:S02]  /*3560*/  @P2 IMAD.MOV.U32 R9, RZ, RZ, R5 ;  /* 0x000000ffff092224 */ /* 0x000fe400078e0005 */
[----:B------:R-:W-:Y:S02]  /*3570*/  FFMA R0, R11, R0, R11 ;  /* 0x000000000b007223 */ /* 0x000fe4000000000b */
[----:B------:R-:W0:Y:S02]  /*3580*/  FCHK P0, R9, R18 ;  /* 0x0000001209007302 */ /* 0x000e240000000000 */
[----:B------:R-:W-:-:S04]  /*3590*/  FFMA R6, R0, R9, RZ ;  /* 0x0000000900067223 */ /* 0x000fc800000000ff */
[----:B------:R-:W-:-:S04]  /*35a0*/  FFMA R11, R6, -R18, R9 ;  /* 0x80000012060b7223 */ /* 0x000fc80000000009 */
[----:B------:R-:W-:Y:S01]  /*35b0*/  FFMA R0, R0, R11, R6 ;  /* 0x0000000b00007223 */ /* 0x000fe20000000006 */
[----:B0-----:R-:W-:Y:S06]  /*35c0*/  @!P0 BRA `(.L_x_44) ;  /* 0x00000000000c8947 */ /* 0x001fec0003800000 */
[----:B------:R-:W-:Y:S02]  /*35d0*/  MOV R0, R9 ;  /* 0x0000000900007202 */ /* 0x000fe40000000f00 */
[----:B------:R-:W-:-:S07]  /*35e0*/  MOV R12, 0x3600 ;  /* 0x00003600000c7802 */ /* 0x000fce0000000f00 */
[----:B------:R-:W-:Y:S05]  /*35f0*/  CALL.REL.NOINC `($__internal_0_$__cuda_sm3x_div_rn_noftz_f32_slowpath) ;  /* 0x0000000000ec7944 */ /* 0x000fea0003c00000 */
.L_x_44:
[----:B------:R-:W-:Y:S05]  /*3600*/  BSYNC.RECONVERGENT B2 ;  /* 0x0000000000027941 */ /* 0x000fea0003800200 */
.L_x_43:
[----:B------:R-:W0:Y:S01]  /*3610*/  LDCU.64 UR4, c[0x0][0x388] ;  /* 0x00007100ff0477ac */ /* 0x000e220008000a00 */
[C---:B------:R-:W-:Y:S01]  /*3620*/  ISETP.EQ.AND P0, PT, R7.reuse, -0x4, PT ;  /* 0xfffffffc0700780c */ /* 0x040fe20003f02270 */
[----:B------:R-:W1:Y:S01]  /*3630*/  F2I.U32.TRUNC.NTZ R9, R0 ;  /* 0x0000000000097305 */ /* 0x000e62000020f000 */
[C---:B------:R-:W-:Y:S01]  /*3640*/  ISETP.EQ.AND P2, PT, R7.reuse, RZ, PT ;  /* 0x000000ff0700720c */ /* 0x040fe20003f42270 */
[----:B------:R-:W-:Y:S01]  /*3650*/  IMAD.IADD R8, R10, 0x1, R3 ;  /* 0x000000010a087824 */ /* 0x000fe200078e0203 */
[----:B------:R-:W-:Y:S01]  /*3660*/  ISETP.EQ.AND P3, PT, R7, 0x4, PT ;  /* 0x000000040700780c */ /* 0x000fe20003f62270 */
[----:B------:R-:W-:Y:S04]  /*3670*/  BSSY.RECONVERGENT B2, `(.L_x_45) ;  /* 0x0000012000027945 */ /* 0x000fe80003800200 */
[----:B------:R-:W2:Y:S04]  /*3680*/  MUFU.RCP R13, R18 ;  /* 0x00000012000d7308 */ /* 0x000ea80000001000 */
[----:B------:R-:W-:-:S02]  /*3690*/  @P0 MOV R11, R2 ;  /* 0x00000002000b0202 */ /* 0x000fc40000000f00 */
[----:B------:R-:W-:Y:S01]  /*36a0*/  @P2 IMAD.MOV.U32 R11, RZ, RZ, R4 ;  /* 0x000000ffff0b2224 */ /* 0x000fe200078e0004 */
[C---:B0-----:R-:W-:Y:S02]  /*36b0*/  IADD3 R6, P1, PT, R8.reuse, UR4, RZ ;  /* 0x0000000408067c10 */ /* 0x041fe4000ff3e0ff */
[----:B------:R-:W-:Y:S02]  /*36c0*/  @P3 MOV R11, R5 ;  /* 0x00000005000b3202 */ /* 0x000fe40000000f00 */
[----:B------:R-:W-:Y:S02]  /*36d0*/  LEA.HI.X.SX32 R7, R8, UR5, 0x1, P1 ;  /* 0x0000000508077c11 */ /* 0x000fe400088f0eff */
[----:B------:R-:W0:Y:S03]  /*36e0*/  FCHK P0, R11, R18 ;  /* 0x000000120b007302 */ /* 0x000e260000000000 */
[----:B-1----:R1:W-:Y:S01]  /*36f0*/  STG.E.U8 desc[UR6][R6.64], R9 ;  /* 0x0000000906007986 */ /* 0x0023e2000c101106 */
[----:B--2---:R-:W-:-:S04]  /*3700*/  FFMA R0, R13, -R18, 1 ;  /* 0x3f8000000d007423 */ /* 0x004fc80000000812 */
[----:B------:R-:W-:-:S04]  /*3710*/  FFMA R0, R13, R0, R13 ;  /* 0x000000000d007223 */ /* 0x000fc8000000000d */
[----:B------:R-:W-:-:S04]  /*3720*/  FFMA R8, R0, R11, RZ ;  /* 0x0000000b00087223 */ /* 0x000fc800000000ff */
[----:B------:R-:W-:-:S04]  /*3730*/  FFMA R13, R8, -R18, R11 ;  /* 0x80000012080d7223 */ /* 0x000fc8000000000b */
[----:B------:R-:W-:Y:S01]  /*3740*/  FFMA R0, R0, R13, R8 ;  /* 0x0000000d00007223 */ /* 0x000fe20000000008 */
[----:B01----:R-:W-:Y:S06]  /*3750*/  @!P0 BRA `(.L_x_46) ;  /* 0x00000000000c8947 */ /* 0x003fec0003800000 */
[----:B------:R-:W-:Y:S01]  /*3760*/  IMAD.MOV.U32 R0, RZ, RZ, R11 ;  /* 0x000000ffff007224 */ /* 0x000fe200078e000b */
[----:B------:R-:W-:-:S07]  /*3770*/  MOV R12, 0x3790 ;  /* 0x00003790000c7802 */ /* 0x000fce0000000f00 */
[----:B------:R-:W-:Y:S05]  /*3780*/  CALL.REL.NOINC `($__internal_0_$__cuda_sm3x_div_rn_noftz_f32_slowpath) ;  /* 0x0000000000887944 */ /* 0x000fea0003c00000 */
.L_x_46:
[----:B------:R-:W-:Y:S05]  /*3790*/  BSYNC.RECONVERGENT B2 ;  /* 0x0000000000027941 */ /* 0x000fea0003800200 */
.L_x_45:
[----:B------:R-:W0:Y:S01]  /*37a0*/  F2I.U32.TRUNC.NTZ R9, R0 ;  /* 0x0000000000097305 */ /* 0x000e22000020f000 */
[----:B------:R-:W-:Y:S01]  /*37b0*/  IADD3 R3, PT, PT, R3, 0x2, RZ ;  /* 0x0000000203037810 */ /* 0x000fe20007ffe0ff */
[----:B0-----:R2:W-:Y:S06]  /*37c0*/  STG.E.U8 desc[UR6][R6.64+0x1], R9 ;  /* 0x0000010906007986 */ /* 0x0015ec000c101106 */
.L_x_42:
[----:B------:R-:W3:Y:S02]  /*37d0*/  LDC R0, c[0x0][0x398] ;  /* 0x0000e600ff007b82 */ /* 0x000ee40000000800 */
[----:B---3--:R-:W-:-:S04]  /*37e0*/  LOP3.LUT R0, R0, 0x1, RZ, 0xc0, !PT ;  /* 0x0000000100007812 */ /* 0x008fc800078ec0ff */
[----:B------:R-:W-:-:S13]  /*37f0*/  ISETP.NE.U32.AND P0, PT, R0, 0x1, PT ;  /* 0x000000010000780c */ /* 0x000fda0003f05070 */
[----:B------:R-:W-:Y:S05]  /*3800*/  @P0 EXIT ;  /* 0x000000000000094d */ /* 0x000fea0003800000 */
[----:B------:R-:W-:Y:S01]  /*3810*/  IMAD.SHL.U32 R0, R3, 0x4, RZ ;  /* 0x0000000403007824 */ /* 0x000fe200078e00ff */
[----:B0-2---:R-:W0:Y:S01]  /*3820*/  MUFU.RCP R7, R18 ;  /* 0x0000001200077308 */ /* 0x005e220000001000 */
[----:B------:R-:W-:Y:S03]  /*3830*/  BSSY.RECONVERGENT B2, `(.L_x_47) ;  /* 0x0000010000027945 */ /* 0x000fe60003800200 */
[C---:B------:R-:W-:Y:S02]  /*3840*/  ISETP.EQ.AND P1, PT, R0.reuse, 0x4, PT ;  /* 0x000000040000780c */ /* 0x040fe40003f22270 */
[C---:B------:R-:W-:Y:S02]  /*3850*/  ISETP.EQ.AND P2, PT, R0.reuse, 0x8, PT ;  /* 0x000000080000780c */ /* 0x040fe40003f42270 */
[----:B------:R-:W-:-:S09]  /*3860*/  ISETP.EQ.AND P0, PT, R0, RZ, PT ;  /* 0x000000ff0000720c */ /* 0x000fd20003f02270 */
[----:B------:R-:W-:Y:S01]  /*3870*/  @P1 MOV R2, R4 ;  /* 0x0000000400021202 */ /* 0x000fe20000000f00 */
[----:B0-----:R-:W-:Y:S01]  /*3880*/  FFMA R0, R7, -R18, 1 ;  /* 0x3f80000007007423 */ /* 0x001fe20000000812 */
[----:B------:R-:W-:-:S03]  /*3890*/  @P2 IMAD.MOV.U32 R2, RZ, RZ, R5 ;  /* 0x000000ffff022224 */ /* 0x000fc600078e0005 */
[----:B------:R-:W-:Y:S01]  /*38a0*/  FFMA R0, R7, R0, R7 ;  /* 0x0000000007007223 */ /* 0x000fe20000000007 */
[----:B------:R-:W0:Y:S03]  /*38b0*/  FCHK P0, R2, R18 ;  /* 0x0000001202007302 */ /* 0x000e260000000000 */
[----:B------:R-:W-:-:S04]  /*38c0*/  FFMA R5, R0, R2, RZ ;  /* 0x0000000200057223 */ /* 0x000fc800000000ff */
[----:B------:R-:W-:-:S04]  /*38d0*/  FFMA R4, R5, -R18, R2 ;  /* 0x8000001205047223 */ /* 0x000fc80000000002 */
[----:B------:R-:W-:Y:S01]  /*38e0*/  FFMA R0, R0, R4, R5 ;  /* 0x0000000400007223 */ /* 0x000fe20000000005 */
[----:B0-----:R-:W-:Y:S06]  /*38f0*/  @!P0 BRA `(.L_x_48) ;  /* 0x00000000000c8947 */ /* 0x001fec0003800000 */
[----:B------:R-:W-:Y:S02]  /*3900*/  MOV R0, R2 ;  /* 0x0000000200007202 */ /* 0x000fe40000000f00 */
[----:B------:R-:W-:-:S07]  /*3910*/  MOV R12, 0x3930 ;  /* 0x00003930000c7802 */ /* 0x000fce0000000f00 */
[----:B-1----:R-:W-:Y:S05]  /*3920*/  CALL.REL.NOINC `($__internal_0_$__cuda_sm3x_div_rn_noftz_f32_slowpath) ;  /* 0x0000000000207944 */ /* 0x002fea0003c00000 */
.L_x_48:
[----:B------:R-:W-:Y:S05]  /*3930*/  BSYNC.RECONVERGENT B2 ;  /* 0x0000000000027941 */ /* 0x000fea0003800200 */
.L_x_47:
[----:B------:R-:W0:Y:S01]  /*3940*/  LDCU.64 UR4, c[0x0][0x388] ;  /* 0x00007100ff0477ac */ /* 0x000e220008000a00 */
[----:B------:R-:W2:Y:S01]  /*3950*/  F2I.U32.TRUNC.NTZ R5, R0 ;  /* 0x0000000000057305 */ /* 0x000ea2000020f000 */
[----:B------:R-:W-:-:S05]  /*3960*/  IMAD.IADD R3, R10, 0x1, R3 ;  /* 0x000000010a037824 */ /* 0x000fca00078e0203 */
[----:B0-----:R-:W-:-:S04]  /*3970*/  IADD3 R2, P0, PT, R3, UR4, RZ ;  /* 0x0000000403027c10 */ /* 0x001fc8000ff1e0ff */
[----:B------:R-:W-:-:S05]  /*3980*/  LEA.HI.X.SX32 R3, R3, UR5, 0x1, P0 ;  /* 0x0000000503037c11 */ /* 0x000fca00080f0eff */
[----:B--2---:R-:W-:Y:S01]  /*3990*/  STG.E.U8 desc[UR6][R2.64], R5 ;  /* 0x0000000502007986 */ /* 0x004fe2000c101106 */
[----:B------:R-:W-:Y:S05]  /*39a0*/  EXIT ;  /* 0x000000000000794d */ /* 0x000fea0003800000 */
        .weak           $__internal_0_$__cuda_sm3x_div_rn_noftz_f32_slowpath
        .type           $__internal_0_$__cuda_sm3x_div_rn_noftz_f32_slowpath,@function
        .size           $__internal_0_$__cuda_sm3x_div_rn_noftz_f32_slowpath,(.L_x_61 - $__internal_0_$__cuda_sm3x_div_rn_noftz_f32_slowpath)
$__internal_0_$__cuda_sm3x_div_rn_noftz_f32_slowpath:
[----:B------:R-:W-:Y:S01]  /*39b0*/  SHF.R.U32.HI R13, RZ, 0x17, R18 ;  /* 0x00000017ff0d7819 */ /* 0x000fe20000011612 */
[----:B------:R-:W-:Y:S01]  /*39c0*/  BSSY.RECONVERGENT B0, `(.L_x_49) ;  /* 0x0000063000007945 */ /* 0x000fe20003800200 */
[----:B------:R-:W-:Y:S02]  /*39d0*/  SHF.R.U32.HI R22, RZ, 0x17, R0 ;  /* 0x00000017ff167819 */ /* 0x000fe40000011600 */
[----:B------:R-:W-:Y:S02]  /*39e0*/  LOP3.LUT R13, R13, 0xff, RZ, 0xc0, !PT ;  /* 0x000000ff0d0d7812 */ /* 0x000fe400078ec0ff */
[----:B------:R-:W-:Y:S02]  /*39f0*/  LOP3.LUT R22, R22, 0xff, RZ, 0xc0, !PT ;  /* 0x000000ff16167812 */ /* 0x000fe400078ec0ff */
[----:B------:R-:W-:Y:S02]  /*3a00*/  IADD3 R20, PT, PT, R13, -0x1, RZ ;  /* 0xffffffff0d147810 */ /* 0x000fe40007ffe0ff */
[----:B------:R-:W-:Y:S01]  /*3a10*/  MOV R21, R18 ;  /* 0x0000001200157202 */ /* 0x000fe20000000f00 */
[----:B------:R-:W-:Y:S01]  /*3a20*/  VIADD R19, R22, 0xffffffff ;  /* 0xffffffff16137836 */ /* 0x000fe20000000000 */
[----:B------:R-:W-:-:S04]  /*3a30*/  ISETP.GT.U32.AND P0, PT, R20, 0xfd, PT ;  /* 0x000000fd1400780c */ /* 0x000fc80003f04070 */
[----:B------:R-:W-:-:S13]  /*3a40*/  ISETP.GT.U32.OR P0, PT, R19, 0xfd, P0 ;  /* 0x000000fd1300780c */ /* 0x000fda0000704470 */
[----:B------:R-:W-:Y:S01]  /*3a50*/  @!P0 IMAD.MOV.U32 R17, RZ, RZ, RZ ;  /* 0x000000ffff118224 */ /* 0x000fe200078e00ff */
[----:B------:R-:W-:Y:S06]  /*3a60*/  @!P0 BRA `(.L_x_50) ;  /* 0x00000000005c8947 */ /* 0x000fec0003800000 */
[----:B------:R-:W-:Y:S02]  /*3a70*/  FSETP.GTU.FTZ.AND P0, PT, |R0|, +INF , PT ;  /* 0x7f8000000000780b */ /* 0x000fe40003f1c200 */
[----:B------:R-:W-:-:S04]  /*3a80*/  FSETP.GTU.FTZ.AND P1, PT, |R18|, +INF , PT ;  /* 0x7f8000001200780b */ /* 0x000fc80003f3c200 */
[----:B------:R-:W-:-:S13]  /*3a90*/  PLOP3.LUT P0, PT, P0, P1, PT, 0xf8, 0x8f ;  /* 0x00000000008f781c */ /* 0x000fda0000703f70 */
[----:B------:R-:W-:Y:S05]  /*3aa0*/  @P0 BRA `(.L_x_51) ;  /* 0x00000004004c0947 */ /* 0x000fea0003800000 */
[----:B------:R-:W-:-:S13]  /*3ab0*/  LOP3.LUT P0, RZ, R21, 0x7fffffff, R0, 0xc8, !PT ;  /* 0x7fffffff15ff7812 */ /* 0x000fda000780c800 */
[----:B------:R-:W-:Y:S05]  /*3ac0*/  @!P0 BRA `(.L_x_52) ;  /* 0x00000004003c8947 */ /* 0x000fea0003800000 */
[----:B------:R-:W-:Y:S02]  /*3ad0*/  FSETP.NEU.FTZ.AND P0, PT, |R0|, +INF , PT ;  /* 0x7f8000000000780b */ /* 0x000fe40003f1d200 */
[----:B------:R-:W-:Y:S02]  /*3ae0*/  FSETP.NEU.FTZ.AND P2, PT, |R18|, +INF , PT ;  /* 0x7f8000001200780b */ /* 0x000fe40003f5d200 */
[----:B------:R-:W-:-:S11]  /*3af0*/  FSETP.NEU.FTZ.AND P1, PT, |R0|, +INF , PT ;  /* 0x7f8000000000780b */ /* 0x000fd60003f3d200 */
[----:B------:R-:W-:Y:S05]  /*3b00*/  @!P2 BRA !P0, `(.L_x_52) ;  /* 0x00000004002ca947 */ /* 0x000fea0004000000 */
[----:B------:R-:W-:-:S04]  /*3b10*/  LOP3.LUT P0, RZ, R0, 0x7fffffff, RZ, 0xc0, !PT ;  /* 0x7fffffff00ff7812 */ /* 0x000fc8000780c0ff */
[----:B------:R-:W-:-:S13]  /*3b20*/  PLOP3.LUT P0, PT, P2, P0, PT, 0x2f, 0xf2 ;  /* 0x0000000000f2781c */ /* 0x000fda0001700577 */
[----:B------:R-:W-:Y:S05]  /*3b30*/  @P0 BRA `(.L_x_53) ;  /* 0x0000000400180947 */ /* 0x000fea0003800000 */
[----:B------:R-:W-:-:S04]  /*3b40*/  LOP3.LUT P0, RZ, R21, 0x7fffffff, RZ, 0xc0, !PT ;  /* 0x7fffffff15ff7812 */ /* 0x000fc8000780c0ff */
[----:B------:R-:W-:-:S13]  /*3b50*/  PLOP3.LUT P0, PT, P1, P0, PT, 0x2f, 0xf2 ;  /* 0x0000000000f2781c */ /* 0x000fda0000f00577 */
[----:B------:R-:W-:Y:S05]  /*3b60*/  @P0 BRA `(.L_x_54) ;  /* 0x0000000400000947 */ /* 0x000fea0003800000 */
[----:B------:R-:W-:Y:S02]  /*3b70*/  ISETP.GE.AND P0, PT, R19, RZ, PT ;  /* 0x000000ff1300720c */ /* 0x000fe40003f06270 */
[----:B------:R-:W-:-:S11]  /*3b80*/  ISETP.GE.AND P1, PT, R20, RZ, PT ;  /* 0x000000ff1400720c */ /* 0x000fd60003f26270 */
[----:B------:R-:W-:Y:S01]  /*3b90*/  @P0 MOV R17, RZ ;  /* 0x000000ff00110202 */ /* 0x000fe20000000f00 */
[----:B------:R-:W-:Y:S02]  /*3ba0*/  @!P0 IMAD.MOV.U32 R17, RZ, RZ, -0x40 ;  /* 0xffffffc0ff118424 */ /* 0x000fe400078e00ff */
[----:B------:R-:W-:Y:S01]  /*3bb0*/  @!P0 FFMA R0, R0, 1.84467440737095516160e+19, RZ ;  /* 0x5f80000000008823 */ /* 0x000fe200000000ff */
[----:B------:R-:W-:Y:S02]  /*3bc0*/  @!P1 FFMA R21, R18, 1.84467440737095516160e+19, RZ ;  /* 0x5f80000012159823 */ /* 0x000fe400000000ff */
[----:B------:R-:W-:-:S07]  /*3bd0*/  @!P1 IADD3 R17, PT, PT, R17, 0x40, RZ ;  /* 0x0000004011119810 */ /* 0x000fce0007ffe0ff */
.L_x_50:
[----:B------:R-:W-:Y:S01]  /*3be0*/  LEA R20, R13, 0xc0800000, 0x17 ;  /* 0xc08000000d147811 */ /* 0x000fe200078eb8ff */
[----:B------:R-:W-:Y:S01]  /*3bf0*/  BSSY.RECONVERGENT B1, `(.L_x_55) ;  /* 0x0000036000017945 */ /* 0x000fe20003800200 */
[----:B------:R-:W-:-:S03]  /*3c00*/  IADD3 R22, PT, PT, R22, -0x7f, RZ ;  /* 0xffffff8116167810 */ /* 0x000fc60007ffe0ff */
[----:B------:R-:W-:Y:S02]  /*3c10*/  IMAD.IADD R23, R21, 0x1, -R20 ;  /* 0x0000000115177824 */ /* 0x000fe400078e0a14 */
[C---:B------:R-:W-:Y:S01]  /*3c20*/  IMAD R0, R22.reuse, -0x800000, R0 ;  /* 0xff80000016007824 */ /* 0x040fe200078e0200 */
[----:B------:R-:W-:Y:S01]  /*3c30*/  IADD3 R22, PT, PT, R22, 0x7f, -R13 ;  /* 0x0000007f16167810 */ /* 0x000fe20007ffe80d */
[----:B------:R-:W0:Y:S01]  /*3c40*/  MUFU.RCP R20, R23 ;  /* 0x0000001700147308 */ /* 0x000e220000001000 */
[----:B------:R-:W-:-:S03]  /*3c50*/  FADD.FTZ R21, -R23, -RZ ;  /* 0x800000ff17157221 */ /* 0x000fc60000010100 */
[----:B------:R-:W-:Y:S02]  /*3c60*/  IMAD.IADD R17, R22, 0x1, R17 ;  /* 0x0000000116117824 */ /* 0x000fe400078e0211 */
[----:B0-----:R-:W-:-:S04]  /*3c70*/  FFMA R19, R20, R21, 1 ;  /* 0x3f80000014137423 */ /* 0x001fc80000000015 */
[----:B------:R-:W-:-:S04]  /*3c80*/  FFMA R19, R20, R19, R20 ;  /* 0x0000001314137223 */ /* 0x000fc80000000014 */
[----:B------:R-:W-:-:S04]  /*3c90*/  FFMA R20, R0, R19, RZ ;  /* 0x0000001300147223 */ /* 0x000fc800000000ff */
[----:B------:R-:W-:-:S04]  /*3ca0*/  FFMA R24, R21, R20, R0 ;  /* 0x0000001415187223 */ /* 0x000fc80000000000 */
[----:B------:R-:W-:-:S04]  /*3cb0*/  FFMA R20, R19, R24, R20 ;  /* 0x0000001813147223 */ /* 0x000fc80000000014 */
[----:B------:R-:W-:-:S04]  /*3cc0*/  FFMA R21, R21, R20, R0 ;  /* 0x0000001415157223 */ /* 0x000fc80000000000 */
[----:B------:R-:W-:-:S05]  /*3cd0*/  FFMA R0, R19, R21, R20 ;  /* 0x0000001513007223 */ /* 0x000fca0000000014 */
[----:B------:R-:W-:-:S04]  /*3ce0*/  SHF.R.U32.HI R13, RZ, 0x17, R0 ;  /* 0x00000017ff0d7819 */ /* 0x000fc80000011600 */
[----:B------:R-:W-:-:S04]  /*3cf0*/  LOP3.LUT R22, R13, 0xff, RZ, 0xc0, !PT ;  /* 0x000000ff0d167812 */ /* 0x000fc800078ec0ff */
[----:B------:R-:W-:-:S05]  /*3d00*/  IADD3 R13, PT, PT, R22, R17, RZ ;  /* 0x00000011160d7210 */ /* 0x000fca0007ffe0ff */
[----:B------:R-:W-:-:S05]  /*3d10*/  VIADD R22, R13, 0xffffffff ;  /* 0xffffffff0d167836 */ /* 0x000fca0000000000 */
[----:B------:R-:W-:-:S13]  /*3d20*/  ISETP.GE.U32.AND P0, PT, R22, 0xfe, PT ;  /* 0x000000fe1600780c */ /* 0x000fda0003f06070 */
[----:B------:R-:W-:Y:S05]  /*3d30*/  @!P0 BRA `(.L_x_56) ;  /* 0x0000000000808947 */ /* 0x000fea0003800000 */
[----:B------:R-:W-:-:S13]  /*3d40*/  ISETP.GT.AND P0, PT, R13, 0xfe, PT ;  /* 0x000000fe0d00780c */ /* 0x000fda0003f04270 */
[----:B------:R-:W-:Y:S05]  /*3d50*/  @P0 BRA `(.L_x_57) ;  /* 0x00000000006c0947 */ /* 0x000fea0003800000 */
[----:B------:R-:W-:-:S13]  /*3d60*/  ISETP.GE.AND P0, PT, R13, 0x1, PT ;  /* 0x000000010d00780c */ /* 0x000fda0003f06270 */
[----:B------:R-:W-:Y:S05]  /*3d70*/  @P0 BRA `(.L_x_58) ;  /* 0x0000000000740947 */ /* 0x000fea0003800000 */
[----:B------:R-:W-:Y:S02]  /*3d80*/  ISETP.GE.AND P0, PT, R13, -0x18, PT ;  /* 0xffffffe80d00780c */ /* 0x000fe40003f06270 */
[----:B------:R-:W-:-:S11]  /*3d90*/  LOP3.LUT R0, R0, 0x80000000, RZ, 0xc0, !PT ;  /* 0x8000000000007812 */ /* 0x000fd600078ec0ff */
[----:B------:R-:W-:Y:S05]  /*3da0*/  @!P0 BRA `(.L_x_58) ;  /* 0x0000000000688947 */ /* 0x000fea0003800000 */
[CCC-:B------:R-:W-:Y:S01]  /*3db0*/  FFMA.RZ R22, R19.reuse, R21.reuse, R20.reuse ;  /* 0x0000001513167223 */ /* 0x1c0fe2000000c014 */
[CCC-:B------:R-:W-:Y:S01]  /*3dc0*/  FFMA.RP R17, R19.reuse, R21.reuse, R20.reuse ;  /* 0x0000001513117223 */ /* 0x1c0fe20000008014 */
[----:B------:R-:W-:Y:S01]  /*3dd0*/  FFMA.RM R20, R19, R21, R20 ;  /* 0x0000001513147223 */ /* 0x000fe20000004014 */
[C---:B------:R-:W-:Y:S02]  /*3de0*/  IADD3 R19, PT, PT, R13.reuse, 0x20, RZ ;  /* 0x000000200d137810 */ /* 0x040fe40007ffe0ff */
[----:B------:R-:W-:Y:S02]  /*3df0*/  LOP3.LUT R22, R22, 0x7fffff, RZ, 0xc0, !PT ;  /* 0x007fffff16167812 */ /* 0x000fe400078ec0ff */
[C---:B------:R-:W-:Y:S02]  /*3e00*/  ISETP.NE.AND P2, PT, R13.reuse, RZ, PT ;  /* 0x000000ff0d00720c */ /* 0x040fe40003f45270 */
[----:B------:R-:W-:Y:S02]  /*3e10*/  LOP3.LUT R22, R22, 0x800000, RZ, 0xfc, !PT ;  /* 0x0080000016167812 */ /* 0x000fe400078efcff */
[----:B------:R-:W-:Y:S01]  /*3e20*/  ISETP.NE.AND P1, PT, R13, RZ, PT ;  /* 0x000000ff0d00720c */ /* 0x000fe20003f25270 */
[----:B------:R-:W-:Y:S01]  /*3e30*/  IMAD.MOV R13, RZ, RZ, -R13 ;  /* 0x000000ffff0d7224 */ /* 0x000fe200078e0a0d */
[----:B------:R-:W-:-:S02]  /*3e40*/  SHF.L.U32 R19, R22, R19, RZ ;  /* 0x0000001316137219 */ /* 0x000fc400000006ff */
[----:B------:R-:W-:Y:S02]  /*3e50*/  FSETP.NEU.FTZ.AND P0, PT, R17, R20, PT ;  /* 0x000000141100720b */ /* 0x000fe40003f1d000 */
[----:B------:R-:W-:Y:S02]  /*3e60*/  SEL R13, R13, RZ, P2 ;  /* 0x000000ff0d0d7207 */ /* 0x000fe40001000000 */
[----:B------:R-:W-:Y:S02]  /*3e70*/  ISETP.NE.AND P1, PT, R19, RZ, P1 ;  /* 0x000000ff1300720c */ /* 0x000fe40000f25270 */
[----:B------:R-:W-:Y:S02]  /*3e80*/  SHF.R.U32.HI R13, RZ, R13, R22 ;  /* 0x0000000dff0d7219 */ /* 0x000fe40000011616 */
[----:B------:R-:W-:Y:S02]  /*3e90*/  PLOP3.LUT P0, PT, P0, P1, PT, 0xf8, 0x8f ;  /* 0x00000000008f781c */ /* 0x000fe40000703f70 */
[----:B------:R-:W-:-:S02]  /*3ea0*/  SHF.R.U32.HI R20, RZ, 0x1, R13 ;  /* 0x00000001ff147819 */ /* 0x000fc4000001160d */
[----:B------:R-:W-:-:S04]  /*3eb0*/  SEL R17, RZ, 0x1, !P0 ;  /* 0x00000001ff117807 */ /* 0x000fc80004000000 */
[----:B------:R-:W-:-:S04]  /*3ec0*/  LOP3.LUT R22, R17, 0x1, R20, 0xf8, !PT ;  /* 0x0000000111167812 */ /* 0x000fc800078ef814 */
[----:B------:R-:W-:-:S04]  /*3ed0*/  LOP3.LUT R13, R22, R13, RZ, 0xc0, !PT ;  /* 0x0000000d160d7212 */ /* 0x000fc800078ec0ff */
[----:B------:R-:W-:-:S04]  /*3ee0*/  IADD3 R13, PT, PT, R20, R13, RZ ;  /* 0x0000000d140d7210 */ /* 0x000fc80007ffe0ff */
[----:B------:R-:W-:Y:S01]  /*3ef0*/  LOP3.LUT R0, R13, R0, RZ, 0xfc, !PT ;  /* 0x000000000d007212 */ /* 0x000fe200078efcff */
[----:B------:R-:W-:Y:S06]  /*3f00*/  BRA `(.L_x_58) ;  /* 0x0000000000107947 */ /* 0x000fec0003800000 */
.L_x_57:
[----:B------:R-:W-:-:S04]  /*3f10*/  LOP3.LUT R0, R0, 0x80000000, RZ, 0xc0, !PT ;  /* 0x8000000000007812 */ /* 0x000fc800078ec0ff */
[----:B------:R-:W-:Y:S01]  /*3f20*/  LOP3.LUT R0, R0, 0x7f800000, RZ, 0xfc, !PT ;  /* 0x7f80000000007812 */ /* 0x000fe200078efcff */
[----:B------:R-:W-:Y:S06]  /*3f30*/  BRA `(.L_x_58) ;  /* 0x0000000000047947 */ /* 0x000fec0003800000 */
.L_x_56:
[----:B------:R-:W-:-:S07]  /*3f40*/  IMAD R0, R17, 0x800000, R0 ;  /* 0x0080000011007824 */ /* 0x000fce00078e0200 */
.L_x_58:
[----:B------:R-:W-:Y:S05]  /*3f50*/  BSYNC.RECONVERGENT B1 ;  /* 0x0000000000017941 */ /* 0x000fea0003800200 */
.L_x_55:
[----:B------:R-:W-:Y:S05]  /*3f60*/  BRA `(.L_x_59) ;  /* 0x0000000000207947 */ /* 0x000fea0003800000 */
.L_x_54:
[----:B------:R-:W-:-:S04]  /*3f70*/  LOP3.LUT R0, R21, 0x80000000, R0, 0x48, !PT ;  /* 0x8000000015007812 */ /* 0x000fc800078e4800 */
[----:B------:R-:W-:Y:S01]  /*3f80*/  LOP3.LUT R0, R0, 0x7f800000, RZ, 0xfc, !PT ;  /* 0x7f80000000007812 */ /* 0x000fe200078efcff */
[----:B------:R-:W-:Y:S06]  /*3f90*/  BRA `(.L_x_59) ;  /* 0x0000000000147947 */ /* 0x000fec0003800000 */
.L_x_53:
[----:B------:R-:W-:Y:S01]  /*3fa0*/  LOP3.LUT R0, R21, 0x80000000, R0, 0x48, !PT ;  /* 0x8000000015007812 */ /* 0x000fe200078e4800 */
[----:B------:R-:W-:Y:S06]  /*3fb0*/  BRA `(.L_x_59) ;  /* 0x00000000000c7947 */ /* 0x000fec0003800000 */
.L_x_52:
[----:B------:R-:W0:Y:S01]  /*3fc0*/  MUFU.RSQ R0, -QNAN ;  /* 0xffc0000000007908 */ /* 0x000e220000001400 */
[----:B------:R-:W-:Y:S05]  /*3fd0*/  BRA `(.L_x_59) ;  /* 0x0000000000047947 */ /* 0x000fea0003800000 */
.L_x_51:
[----:B------:R-:W-:-:S07]  /*3fe0*/  FADD.FTZ R0, R0, R18 ;  /* 0x0000001200007221 */ /* 0x000fce0000010000 */
.L_x_59:
[----:B------:R-:W-:Y:S05]  /*3ff0*/  BSYNC.RECONVERGENT B0 ;  /* 0x0000000000007941 */ /* 0x000fea0003800200 */
.L_x_49:
[----:B------:R-:W-:-:S04]  /*4000*/  HFMA2 R13, -RZ, RZ, 0, 0 ;  /* 0x00000000ff0d7431 */ /* 0x000fc800000001ff */
[----:B0-----:R-:W-:Y:S05]  /*4010*/  RET.REL.NODEC R12 `(_Z18GaussianBlurKernelPKhPhiiiPfi) ;  /* 0xffffffbc0cf87950 */ /* 0x001fea0003c3ffff */
.L_x_60:
[----:B------:R-:W-:-:S00]  /*4020*/  BRA `(.L_x_60) ;  /* 0xfffffffc00fc7947 */ /* 0x000fc0000383ffff */
[----:B------:R-:W-:-:S00]  /*4030*/  NOP ;  /* 0x0000000000007918 */ /* 0x000fc00000000000 */
        /* <DEDUP_REMOVED lines=12> */
.L_x_61:


//--------------------- .nv.shared.reserved.0     --------------------------
	.section	.nv.shared.reserved.0,"aw",@nobits
	.weak		__nv_reservedSMEM_offset_0_alias
	.size		__nv_reservedSMEM_offset_0_alias, 0, 64
	.other		__nv_reservedSMEM_offset_0_alias,@"STO_CUDA_RESERVED_SHARED STV_DEFAULT"
__nv_reservedSMEM_offset_0_alias:
	.zero		0
	.zero		64


//--------------------- .nv.constant0._Z18GaussianBlurKernelPKhPhiiiPfi --------------------------
	.section	.nv.constant0._Z18GaussianBlurKernelPKhPhiiiPfi,"a",@progbits
	.sectionflags	@""
	.align	4
.nv.constant0._Z18GaussianBlurKernelPKhPhiiiPfi:
	.zero		940


//--------------------- SYMBOLS --------------------------

	.type		.nv.reservedSmem.offset0,@object
	.size		.nv.reservedSmem.offset0,0x4
